// auto-generated by cutlass_sweep.conv — config: {"arch": "sm_90", "cluster_m": 1, "cluster_n": 1, "conv_kind": "dgrad", "dtype": "bf16", "ndim": 2, "tile_k": 32, "tile_m": 256, "tile_n": 64}
#include "cutlass/cutlass.h"
#include "cute/tensor.hpp"
#include "cutlass/kernel_hardware_info.hpp"
#include "cutlass/conv/convolution.h"
#include "cutlass/conv/dispatch_policy.hpp"
#include "cutlass/conv/collective/collective_builder.hpp"
#include "cutlass/conv/kernel/conv_universal.hpp"
#include "cutlass/conv/device/conv_universal_adapter.hpp"
#include "cutlass/epilogue/collective/collective_builder.hpp"

using namespace cute;
using Elem = cutlass::bfloat16_t;
using Acc  = float;
using LayoutAB = cutlass::layout::TensorNHWC;
using LayoutC  = cutlass::layout::TensorNHWC;
constexpr auto ConvOp = cutlass::conv::Operator::kDgrad;
using TileShape    = Shape<_256, _64, Shape<_32>>;
using ClusterShape = Shape<_1, _1, _1>;

using CollectiveEpilogue = typename cutlass::epilogue::collective::CollectiveBuilder<
    cutlass::arch::Sm90, cutlass::arch::OpClassTensorOp,
    TileShape, ClusterShape,
    cutlass::epilogue::collective::EpilogueTileAuto,
    Acc, Acc,
    Elem, LayoutC, 128 / cutlass::sizeof_bits<Elem>::value,
    Elem, LayoutC, 128 / cutlass::sizeof_bits<Elem>::value,
    cutlass::epilogue::collective::EpilogueScheduleAuto
  >::CollectiveOp;

using CollectiveMainloop = typename cutlass::conv::collective::CollectiveBuilder<
    cutlass::arch::Sm90, cutlass::arch::OpClassTensorOp, ConvOp,
    Elem, LayoutAB, 128 / cutlass::sizeof_bits<Elem>::value,
    Elem, LayoutAB, 128 / cutlass::sizeof_bits<Elem>::value,
    Acc,
    TileShape, ClusterShape,
    cutlass::conv::collective::StageCountAutoCarveout<
        static_cast<int>(sizeof(typename CollectiveEpilogue::SharedStorage))>,
    cutlass::conv::collective::KernelScheduleAuto
  >::CollectiveOp;

using ProblemShape = cutlass::conv::ConvProblemShape<
    ConvOp, CollectiveMainloop::DispatchPolicy::NumSpatialDimensions>;
using ConvKernel = cutlass::conv::kernel::ConvUniversal<
    ProblemShape, CollectiveMainloop, CollectiveEpilogue>;
using Conv = cutlass::conv::device::ConvUniversalAdapter<ConvKernel>;

auto* _anchor = &cutlass::device_kernel<ConvKernel>;


// ===== COMPILED SASS (sm_90a) =====

	.target	sm_90a

	.elftype	@"ET_EXEC"


//--------------------- .note.nv.tkinfo           --------------------------
	.section	.note.nv.tkinfo,"",@"SHT_NOTE"
	.sectionflags	@"SHF_NOTE_NV_TKINFO"
	.tkinfo
        /*0018*/ 	.word	0x00000002
        /*0030*/ 	.string	""
        /*0030*/ 	.string	"ptxas"
        /*0030*/ 	.string	"Cuda compilation tools, release 13.0, V13.0.88"
        /*0030*/ 	.string	"Build cuda_13.0.r13.0/compiler.36424714_0"
        /*0030*/ 	.string	"-arch sm_90a -m 64 "



//--------------------- .note.nv.cuinfo           --------------------------
	.section	.note.nv.cuinfo,"",@"SHT_NOTE"
	.sectionflags	@"SHF_NOTE_NV_CUINFO"
        /*0018*/ 	.short	0x0002
        /*001a*/ 	.short	0x005a
        /*001c*/ 	.short	0x0082
	.zero		2


//--------------------- .nv.info                  --------------------------
	.section	.nv.info,"",@"SHT_CUDA_INFO"
	.align	4


	//----- nvinfo : EIATTR_REGCOUNT
	.align		4
        /*0000*/ 	.byte	0x04, 0x2f
        /*0002*/ 	.short	(.L_12 - .L_11)
	.align		4
.L_11:
        /*0004*/ 	.word	index@(_ZN7cutlass13device_kernelINS_4conv6kernel13ConvUniversalINS1_16ConvProblemShapeILNS1_8OperatorE1ELi2EEENS1_10collective14CollectiveConvINS1_46MainloopSm90TmaGmmaWarpSpecializedImplicitGemmILS5_1ELi11ELi2EN4cute5tupleIJNSA_1CILi1EEESD_SD_EEENS1_36KernelImplicitTmaWarpSpecializedSm90ELi1EEENSB_IJNSC_ILi256EEENSC_ILi64EEENSB_IJNSC_ILi32EEEEEEEEENS_10bfloat16_tESM_NSA_8TiledMMAINSA_8MMA_AtomIJNSA_4SM904GMMA27MMA_64x64x16_F32BF16BF16_SSILNSQ_5MajorE0ELSS_1ELNSQ_7ScaleInE1ELST_1EEEEEENSA_6LayoutISE_NSB_IJNSC_ILi0EEESX_SX_EEEEENSB_IJNSA_10UnderscoreES10_S10_EEEEENS7_6detail26Sm90ImplicitGemmTileTraitsINSA_20SM90_TMA_LOAD_IM2COLENSA_14ComposedLayoutINSA_7SwizzleILi2ELi4ELi3EEENSA_18smem_ptr_flag_bitsILi16EEENSW_INSB_IJNSB_IJNSC_ILi8EEESJ_EEENSB_IJSJ_SD_EEENSB_IJSD_NSC_ILi11EEEEEEEEENSB_IJNSB_IJSJ_SH_EEENSB_IJSD_SX_EEENSB_IJSX_NSC_ILi8192EEEEEEEEEEEEEvEENS14_INSA_13SM90_TMA_LOADENS16_INS17_ILi3ELi4ELi3EEES1A_NSW_INSB_IJNSB_IJSI_SD_EEENSB_IJS1B_NSC_ILi4EEEEEES1F_EEENSB_IJS1I_NSB_IJSI_NSC_ILi512EEEEEENSB_IJSX_NSC_ILi2048EEEEEEEEEEEEEvEEEENS_8epilogue10collective6detail29Sm90TmaWarpSpecializedAdapterINS25_15DefaultEpilogueISM_NSB_IJNSB_IJlllEEESD_SX_EEES2A_NS24_6thread17LinearCombinationISM_Li1EffLNS2B_9ScaleType4KindE0ELNS_15FloatRoundStyleE2ESM_EENS_4gemm15EpilogueDefaultEEEEEvvEEEEvNT_6ParamsE)
        /*0008*/ 	.word	0x0000009a


	//----- nvinfo : EIATTR_FRAME_SIZE
	.align		4
.L_12:
        /*000c*/ 	.byte	0x04, 0x11
        /*000e*/ 	.short	(.L_14 - .L_13)
	.align		4
.L_13:
        /*0010*/ 	.word	index@(_ZN7cutlass13device_kernelINS_4conv6kernel13ConvUniversalINS1_16ConvProblemShapeILNS1_8OperatorE1ELi2EEENS1_10collective14CollectiveConvINS1_46MainloopSm90TmaGmmaWarpSpecializedImplicitGemmILS5_1ELi11ELi2EN4cute5tupleIJNSA_1CILi1EEESD_SD_EEENS1_36KernelImplicitTmaWarpSpecializedSm90ELi1EEENSB_IJNSC_ILi256EEENSC_ILi64EEENSB_IJNSC_ILi32EEEEEEEEENS_10bfloat16_tESM_NSA_8TiledMMAINSA_8MMA_AtomIJNSA_4SM904GMMA27MMA_64x64x16_F32BF16BF16_SSILNSQ_5MajorE0ELSS_1ELNSQ_7ScaleInE1ELST_1EEEEEENSA_6LayoutISE_NSB_IJNSC_ILi0EEESX_SX_EEEEENSB_IJNSA_10UnderscoreES10_S10_EEEEENS7_6detail26Sm90ImplicitGemmTileTraitsINSA_20SM90_TMA_LOAD_IM2COLENSA_14ComposedLayoutINSA_7SwizzleILi2ELi4ELi3EEENSA_18smem_ptr_flag_bitsILi16EEENSW_INSB_IJNSB_IJNSC_ILi8EEESJ_EEENSB_IJSJ_SD_EEENSB_IJSD_NSC_ILi11EEEEEEEEENSB_IJNSB_IJSJ_SH_EEENSB_IJSD_SX_EEENSB_IJSX_NSC_ILi8192EEEEEEEEEEEEEvEENS14_INSA_13SM90_TMA_LOADENS16_INS17_ILi3ELi4ELi3EEES1A_NSW_INSB_IJNSB_IJSI_SD_EEENSB_IJS1B_NSC_ILi4EEEEEES1F_EEENSB_IJS1I_NSB_IJSI_NSC_ILi512EEEEEENSB_IJSX_NSC_ILi2048EEEEEEEEEEEEEvEEEENS_8epilogue10collective6detail29Sm90TmaWarpSpecializedAdapterINS25_15DefaultEpilogueISM_NSB_IJNSB_IJlllEEESD_SX_EEES2A_NS24_6thread17LinearCombinationISM_Li1EffLNS2B_9ScaleType4KindE0ELNS_15FloatRoundStyleE2ESM_EENS_4gemm15EpilogueDefaultEEEEEvvEEEEvNT_6ParamsE)
        /*0014*/ 	.word	0x00000000


	//----- nvinfo : EIATTR_MIN_STACK_SIZE
	.align		4
.L_14:
        /*0018*/ 	.byte	0x04, 0x12
        /*001a*/ 	.short	(.L_16 - .L_15)
	.align		4
.L_15:
        /*001c*/ 	.word	index@(_ZN7cutlass13device_kernelINS_4conv6kernel13ConvUniversalINS1_16ConvProblemShapeILNS1_8OperatorE1ELi2EEENS1_10collective14CollectiveConvINS1_46MainloopSm90TmaGmmaWarpSpecializedImplicitGemmILS5_1ELi11ELi2EN4cute5tupleIJNSA_1CILi1EEESD_SD_EEENS1_36KernelImplicitTmaWarpSpecializedSm90ELi1EEENSB_IJNSC_ILi256EEENSC_ILi64EEENSB_IJNSC_ILi32EEEEEEEEENS_10bfloat16_tESM_NSA_8TiledMMAINSA_8MMA_AtomIJNSA_4SM904GMMA27MMA_64x64x16_F32BF16BF16_SSILNSQ_5MajorE0ELSS_1ELNSQ_7ScaleInE1ELST_1EEEEEENSA_6LayoutISE_NSB_IJNSC_ILi0EEESX_SX_EEEEENSB_IJNSA_10UnderscoreES10_S10_EEEEENS7_6detail26Sm90ImplicitGemmTileTraitsINSA_20SM90_TMA_LOAD_IM2COLENSA_14ComposedLayoutINSA_7SwizzleILi2ELi4ELi3EEENSA_18smem_ptr_flag_bitsILi16EEENSW_INSB_IJNSB_IJNSC_ILi8EEESJ_EEENSB_IJSJ_SD_EEENSB_IJSD_NSC_ILi11EEEEEEEEENSB_IJNSB_IJSJ_SH_EEENSB_IJSD_SX_EEENSB_IJSX_NSC_ILi8192EEEEEEEEEEEEEvEENS14_INSA_13SM90_TMA_LOADENS16_INS17_ILi3ELi4ELi3EEES1A_NSW_INSB_IJNSB_IJSI_SD_EEENSB_IJS1B_NSC_ILi4EEEEEES1F_EEENSB_IJS1I_NSB_IJSI_NSC_ILi512EEEEEENSB_IJSX_NSC_ILi2048EEEEEEEEEEEEEvEEEENS_8epilogue10collective6detail29Sm90TmaWarpSpecializedAdapterINS25_15DefaultEpilogueISM_NSB_IJNSB_IJlllEEESD_SX_EEES2A_NS24_6thread17LinearCombinationISM_Li1EffLNS2B_9ScaleType4KindE0ELNS_15FloatRoundStyleE2ESM_EENS_4gemm15EpilogueDefaultEEEEEvvEEEEvNT_6ParamsE)
        /*0020*/ 	.word	0x00000000
.L_16:


//--------------------- .nv.compat                --------------------------
	.section	.nv.compat,"",@"SHT_CUDA_COMPAT_INFO"
	.align	4
        /*0000*/ 	.byte	0x02, 0x09, 0x01, 0x00, 0x02, 0x02, 0x04, 0x00, 0x02, 0x05, 0x05, 0x00, 0x03, 0x07, 0x01, 0x01
        /*0010*/ 	.byte	0x02, 0x03, 0x01, 0x00, 0x02, 0x06, 0x01, 0x00, 0x04, 0x0b, 0x08, 0x00, 0x00, 0x00, 0x00, 0x00
        /*0020*/ 	.byte	0x00, 0x00, 0x00, 0x00


//--------------------- .nv.info._ZN7cutlass13device_kernelINS_4conv6kernel13ConvUniversalINS1_16ConvProblemShapeILNS1_8OperatorE1ELi2EEENS1_10collective14CollectiveConvINS1_46MainloopSm90TmaGmmaWarpSpecializedImplicitGemmILS5_1ELi11ELi2EN4cute5tupleIJNSA_1CILi1EEESD_SD_EEENS1_36KernelImplicitTmaWarpSpecializedSm90ELi1EEENSB_IJNSC_ILi256EEENSC_ILi64EEENSB_IJNSC_ILi32EEEEEEEEENS_10bfloat16_tESM_NSA_8TiledMMAINSA_8MMA_AtomIJNSA_4SM904GMMA27MMA_64x64x16_F32BF16BF16_SSILNSQ_5MajorE0ELSS_1ELNSQ_7ScaleInE1ELST_1EEEEEENSA_6LayoutISE_NSB_IJNSC_ILi0EEESX_SX_EEEEENSB_IJNSA_10UnderscoreES10_S10_EEEEENS7_6detail26Sm90ImplicitGemmTileTraitsINSA_20SM90_TMA_LOAD_IM2COLENSA_14ComposedLayoutINSA_7SwizzleILi2ELi4ELi3EEENSA_18smem_ptr_flag_bitsILi16EEENSW_INSB_IJNSB_IJNSC_ILi8EEESJ_EEENSB_IJSJ_SD_EEENSB_IJSD_NSC_ILi11EEEEEEEEENSB_IJNSB_IJSJ_SH_EEENSB_IJSD_SX_EEENSB_IJSX_NSC_ILi8192EEEEEEEEEEEEEvEENS14_INSA_13SM90_TMA_LOADENS16_INS17_ILi3ELi4ELi3EEES1A_NSW_INSB_IJNSB_IJSI_SD_EEENSB_IJS1B_NSC_ILi4EEEEEES1F_EEENSB_IJS1I_NSB_IJSI_NSC_ILi512EEEEEENSB_IJSX_NSC_ILi2048EEEEEEEEEEEEEvEEEENS_8epilogue10collective6detail29Sm90TmaWarpSpecializedAdapterINS25_15DefaultEpilogueISM_NSB_IJNSB_IJlllEEESD_SX_EEES2A_NS24_6thread17LinearCombinationISM_Li1EffLNS2B_9ScaleType4KindE0ELNS_15FloatRoundStyleE2ESM_EENS_4gemm15EpilogueDefaultEEEEEvvEEEEvNT_6ParamsE --------------------------
	.section	.nv.info._ZN7cutlass13device_kernelINS_4conv6kernel13ConvUniversalINS1_16ConvProblemShapeILNS1_8OperatorE1ELi2EEENS1_10collective14CollectiveConvINS1_46MainloopSm90TmaGmmaWarpSpecializedImplicitGemmILS5_1ELi11ELi2EN4cute5tupleIJNSA_1CILi1EEESD_SD_EEENS1_36KernelImplicitTmaWarpSpecializedSm90ELi1EEENSB_IJNSC_ILi256EEENSC_ILi64EEENSB_IJNSC_ILi32EEEEEEEEENS_10bfloat16_tESM_NSA_8TiledMMAINSA_8MMA_AtomIJNSA_4SM904GMMA27MMA_64x64x16_F32BF16BF16_SSILNSQ_5MajorE0ELSS_1ELNSQ_7ScaleInE1ELST_1EEEEEENSA_6LayoutISE_NSB_IJNSC_ILi0EEESX_SX_EEEEENSB_IJNSA_10UnderscoreES10_S10_EEEEENS7_6detail26Sm90ImplicitGemmTileTraitsINSA_20SM90_TMA_LOAD_IM2COLENSA_14ComposedLayoutINSA_7SwizzleILi2ELi4ELi3EEENSA_18smem_ptr_flag_bitsILi16EEENSW_INSB_IJNSB_IJNSC_ILi8EEESJ_EEENSB_IJSJ_SD_EEENSB_IJSD_NSC_ILi11EEEEEEEEENSB_IJNSB_IJSJ_SH_EEENSB_IJSD_SX_EEENSB_IJSX_NSC_ILi8192EEEEEEEEEEEEEvEENS14_INSA_13SM90_TMA_LOADENS16_INS17_ILi3ELi4ELi3EEES1A_NSW_INSB_IJNSB_IJSI_SD_EEENSB_IJS1B_NSC_ILi4EEEEEES1F_EEENSB_IJS1I_NSB_IJSI_NSC_ILi512EEEEEENSB_IJSX_NSC_ILi2048EEEEEEEEEEEEEvEEEENS_8epilogue10collective6detail29Sm90TmaWarpSpecializedAdapterINS25_15DefaultEpilogueISM_NSB_IJNSB_IJlllEEESD_SX_EEES2A_NS24_6thread17LinearCombinationISM_Li1EffLNS2B_9ScaleType4KindE0ELNS_15FloatRoundStyleE2ESM_EENS_4gemm15EpilogueDefaultEEEEEvvEEEEvNT_6ParamsE,"",@"SHT_CUDA_INFO"
	.sectionflags	@""
	.align	4


	//----- nvinfo : EIATTR_CUDA_API_VERSION
	.align		4
        /*0000*/ 	.byte	0x04, 0x37
        /*0002*/ 	.short	(.L_18 - .L_17)
.L_17:
        /*0004*/ 	.word	0x00000082


	//----- nvinfo : EIATTR_KPARAM_INFO
	.align		4
.L_18:
        /*0008*/ 	.byte	0x04, 0x17
        /*000a*/ 	.short	(.L_20 - .L_19)
.L_19:
        /*000c*/ 	.word	0x00000000
        /*0010*/ 	.short	0x0000
        /*0012*/ 	.short	0x0070
        /*0014*/ 	.byte	0x00, 0xf0, 0x01, 0x0e


	//----- nvinfo : EIATTR_SPARSE_MMA_MASK
	.align		4
.L_20:
        /*0018*/ 	.byte	0x03, 0x50
        /*001a*/ 	.short	0x0000


	//----- nvinfo : EIATTR_MAXREG_COUNT
	.align		4
        /*001c*/ 	.byte	0x03, 0x1b
        /*001e*/ 	.short	0x00ff


	//----- nvinfo : EIATTR_NUM_BARRIERS
	.align		4
        /*0020*/ 	.byte	0x02, 0x4c
        /*0022*/ 	.byte	0x01
	.zero		1


	//----- nvinfo : EIATTR_MERCURY_ISA_VERSION
	.align		4
        /*0024*/ 	.byte	0x03, 0x5f
        /*0026*/ 	.short	0x0101


	//----- nvinfo : EIATTR_COOP_GROUP_MASK_REGIDS
	.align		4
        /*0028*/ 	.byte	0x04, 0x29
        /*002a*/ 	.short	(.L_22 - .L_21)


	//   ....[0]....
.L_21:
        /*002c*/ 	.word	0xffffffff


	//   ....[1]....
        /*0030*/ 	.word	0xffffffff


	//   ....[2]....
        /*0034*/ 	.word	0xffffffff


	//----- nvinfo : EIATTR_COOP_GROUP_INSTR_OFFSETS
	.align		4
.L_22:
        /*0038*/ 	.byte	0x04, 0x28
        /*003a*/ 	.short	(.L_24 - .L_23)


	//   ....[0]....
.L_23:
        /*003c*/ 	.word	0x00000060


	//   ....[1]....
        /*0040*/ 	.word	0x00000070


	//   ....[2]....
        /*0044*/ 	.word	0x00000130


	//----- nvinfo : EIATTR_MBARRIER_INSTR_OFFSETS
	.align		4
.L_24:
        /*0048*/ 	.byte	0x04, 0x39
        /*004a*/ 	.short	(.L_26 - .L_25)


	//   ....[0]....
.L_25:
        /*004c*/ 	.word	0x00000270
        /*0050*/ 	.word	0x000000ff
        /*0054*/ 	.word	0x00037000
        /*0058*/ 	.short	0x0100
        /*005a*/ 	.byte	0x08
	.zero		1


	//   ....[1]....
        /*005c*/ 	.word	0x00000280
        /*0060*/ 	.word	0x000000ff
        /*0064*/ 	.word	0x00037058
        /*0068*/ 	.short	0x0100
        /*006a*/ 	.byte	0x08
	.zero		1


	//   ....[2]....
        /*006c*/ 	.word	0x00000290
        /*0070*/ 	.word	0x000000ff
        /*0074*/ 	.word	0x00037008
        /*0078*/ 	.short	0x0100
        /*007a*/ 	.byte	0x08
	.zero		1


	//   ....[3]....
        /*007c*/ 	.word	0x000002a0
        /*0080*/ 	.word	0x000000ff
        /*0084*/ 	.word	0x00037060
        /*0088*/ 	.short	0x0100
        /*008a*/ 	.byte	0x08
	.zero		1


	//   ....[4]....
        /*008c*/ 	.word	0x000002b0
        /*0090*/ 	.word	0x000000ff
        /*0094*/ 	.word	0x00037010
        /*0098*/ 	.short	0x0100
        /*009a*/ 	.byte	0x08
	.zero		1


	//   ....[5]....
        /*009c*/ 	.word	0x000002c0
        /*00a0*/ 	.word	0x000000ff
        /*00a4*/ 	.word	0x00037068
        /*00a8*/ 	.short	0x0100
        /*00aa*/ 	.byte	0x08
	.zero		1


	//   ....[6]....
        /*00ac*/ 	.word	0x000002d0
        /*00b0*/ 	.word	0x000000ff
        /*00b4*/ 	.word	0x00037018
        /*00b8*/ 	.short	0x0100
        /*00ba*/ 	.byte	0x08
	.zero		1


	//   ....[7]....
        /*00bc*/ 	.word	0x000002e0
        /*00c0*/ 	.word	0x000000ff
        /*00c4*/ 	.word	0x00037070
        /*00c8*/ 	.short	0x0100
        /*00ca*/ 	.byte	0x08
	.zero		1


	//   ....[8]....
        /*00cc*/ 	.word	0x000002f0
        /*00d0*/ 	.word	0x000000ff
        /*00d4*/ 	.word	0x00037020
        /*00d8*/ 	.short	0x0100
        /*00da*/ 	.byte	0x08
	.zero		1


	//   ....[9]....
        /*00dc*/ 	.word	0x00000300
        /*00e0*/ 	.word	0x000000ff
        /*00e4*/ 	.word	0x00037078
        /*00e8*/ 	.short	0x0100
        /*00ea*/ 	.byte	0x08
	.zero		1


	//   ....[10]....
        /*00ec*/ 	.word	0x00000310
        /*00f0*/ 	.word	0x000000ff
        /*00f4*/ 	.word	0x00037028
        /*00f8*/ 	.short	0x0100
        /*00fa*/ 	.byte	0x08
	.zero		1


	//   ....[11]....
        /*00fc*/ 	.word	0x00000320
        /*0100*/ 	.word	0x000000ff
        /*0104*/ 	.word	0x00037080
        /*0108*/ 	.short	0x0100
        /*010a*/ 	.byte	0x08
	.zero		1


	//   ....[12]....
        /*010c*/ 	.word	0x00000330
        /*0110*/ 	.word	0x000000ff
        /*0114*/ 	.word	0x00037030
        /*0118*/ 	.short	0x0100
        /*011a*/ 	.byte	0x08
	.zero		1


	//   ....[13]....
        /*011c*/ 	.word	0x00000340
        /*0120*/ 	.word	0x000000ff
        /*0124*/ 	.word	0x00037088
        /*0128*/ 	.short	0x0100
        /*012a*/ 	.byte	0x08
	.zero		1


	//   ....[14]....
        /*012c*/ 	.word	0x00000350
        /*0130*/ 	.word	0x000000ff
        /*0134*/ 	.word	0x00037038
        /*0138*/ 	.short	0x0100
        /*013a*/ 	.byte	0x08
	.zero		1


	//   ....[15]....
        /*013c*/ 	.word	0x00000360
        /*0140*/ 	.word	0x000000ff
        /*0144*/ 	.word	0x00037090
        /*0148*/ 	.short	0x0100
        /*014a*/ 	.byte	0x08
	.zero		1


	//   ....[16]....
        /*014c*/ 	.word	0x00000370
        /*0150*/ 	.word	0x000000ff
        /*0154*/ 	.word	0x00037040
        /*0158*/ 	.short	0x0100
        /*015a*/ 	.byte	0x08
	.zero		1


	//   ....[17]....
        /*015c*/ 	.word	0x00000380
        /*0160*/ 	.word	0x000000ff
        /*0164*/ 	.word	0x00037098
        /*0168*/ 	.short	0x0100
        /*016a*/ 	.byte	0x08
	.zero		1


	//   ....[18]....
        /*016c*/ 	.word	0x00000390
        /*0170*/ 	.word	0x000000ff
        /*0174*/ 	.word	0x00037048
        /*0178*/ 	.short	0x0100
        /*017a*/ 	.byte	0x08
	.zero		1


	//   ....[19]....
        /*017c*/ 	.word	0x000003a0
        /*0180*/ 	.word	0x000000ff
        /*0184*/ 	.word	0x000370a0
        /*0188*/ 	.short	0x0100
        /*018a*/ 	.byte	0x08
	.zero		1


	//   ....[20]....
        /*018c*/ 	.word	0x000003b0
        /*0190*/ 	.word	0x000000ff
        /*0194*/ 	.word	0x00037050
        /*0198*/ 	.short	0x0100
        /*019a*/ 	.byte	0x08
	.zero		1


	//   ....[21]....
        /*019c*/ 	.word	0x000003c0
        /*01a0*/ 	.word	0x000000ff
        /*01a4*/ 	.word	0x000370a8
        /*01a8*/ 	.short	0x0100
        /*01aa*/ 	.byte	0x08
	.zero		1


	//   ....[22]....
        /*01ac*/ 	.word	0x00000cb0
        /*01b0*/ 	.word	0x00000005
        /*01b4*/ 	.word	0x00037000
        /*01b8*/ 	.short	0x010a
        /*01ba*/ 	.byte	0x3f
	.zero		1


	//   ....[23]....
        /*01bc*/ 	.word	0x00001110
        /*01c0*/ 	.word	0x00000006
        /*01c4*/ 	.word	0x00037000
        /*01c8*/ 	.short	0x010a
        /*01ca*/ 	.byte	0x3f
	.zero		1


	//   ....[24]....
        /*01cc*/ 	.word	0x00001410
        /*01d0*/ 	.word	0x000000ff
        /*01d4*/ 	.word	0x00000000
        /*01d8*/ 	.short	0x0101
        /*01da*/ 	.byte	0x07
	.zero		1


	//   ....[25]....
        /*01dc*/ 	.word	0x00001600
        /*01e0*/ 	.word	0x00000003
        /*01e4*/ 	.word	0x00000000
        /*01e8*/ 	.short	0x0101
        /*01ea*/ 	.byte	0x3f
	.zero		1


	//   ....[26]....
        /*01ec*/ 	.word	0x0000bc50
        /*01f0*/ 	.word	0x0000000c
        /*01f4*/ 	.word	0x00037058
        /*01f8*/ 	.short	0x010a
        /*01fa*/ 	.byte	0x3f
	.zero		1


	//   ....[27]....
        /*01fc*/ 	.word	0x0000c300
        /*0200*/ 	.word	0x00000004
        /*0204*/ 	.word	0x00000000
        /*0208*/ 	.short	0x010a
        /*020a*/ 	.byte	0x3f
	.zero		1


	//   ....[28]....
        /*020c*/ 	.word	0x0000c3b0
        /*0210*/ 	.word	0x00000000
        /*0214*/ 	.word	0x00000000
        /*0218*/ 	.short	0x010a
        /*021a*/ 	.byte	0x3f
	.zero		1


	//   ....[29]....
        /*021c*/ 	.word	0x0000c460
        /*0220*/ 	.word	0x00000000
        /*0224*/ 	.word	0x00000000
        /*0228*/ 	.short	0x010a
        /*022a*/ 	.byte	0x3f
	.zero		1


	//   ....[30]....
        /*022c*/ 	.word	0x0000c510
        /*0230*/ 	.word	0x00000000
        /*0234*/ 	.word	0x00000000
        /*0238*/ 	.short	0x010a
        /*023a*/ 	.byte	0x3f
	.zero		1


	//   ....[31]....
        /*023c*/ 	.word	0x0000c5c0
        /*0240*/ 	.word	0x00000000
        /*0244*/ 	.word	0x00000000
        /*0248*/ 	.short	0x010a
        /*024a*/ 	.byte	0x3f
	.zero		1


	//   ....[32]....
        /*024c*/ 	.word	0x0000c670
        /*0250*/ 	.word	0x00000000
        /*0254*/ 	.word	0x00000000
        /*0258*/ 	.short	0x010a
        /*025a*/ 	.byte	0x3f
	.zero		1


	//   ....[33]....
        /*025c*/ 	.word	0x0000c720
        /*0260*/ 	.word	0x00000000
        /*0264*/ 	.word	0x00000000
        /*0268*/ 	.short	0x010a
        /*026a*/ 	.byte	0x3f
	.zero		1


	//   ....[34]....
        /*026c*/ 	.word	0x0000c7d0
        /*0270*/ 	.word	0x00000000
        /*0274*/ 	.word	0x00000000
        /*0278*/ 	.short	0x010a
        /*027a*/ 	.byte	0x3f
	.zero		1


	//   ....[35]....
        /*027c*/ 	.word	0x0000c880
        /*0280*/ 	.word	0x00000000
        /*0284*/ 	.word	0x00000000
        /*0288*/ 	.short	0x010a
        /*028a*/ 	.byte	0x3f
	.zero		1


	//   ....[36]....
        /*028c*/ 	.word	0x0000c930
        /*0290*/ 	.word	0x00000000
        /*0294*/ 	.word	0x00000000
        /*0298*/ 	.short	0x010a
        /*029a*/ 	.byte	0x3f
	.zero		1


	//   ....[37]....
        /*029c*/ 	.word	0x0000c9e0
        /*02a0*/ 	.word	0x00000003
        /*02a4*/ 	.word	0x00000000
        /*02a8*/ 	.short	0x010a
        /*02aa*/ 	.byte	0x3f
	.zero		1


	//----- nvinfo : EIATTR_NUM_MBARRIERS
	.align		4
.L_26:
        /*02ac*/ 	.byte	0x03, 0x38
        /*02ae*/ 	.short	0x0016


	//----- nvinfo : EIATTR_EXIT_INSTR_OFFSETS
	.align		4
        /*02b0*/ 	.byte	0x04, 0x1c
        /*02b2*/ 	.short	(.L_28 - .L_27)


	//   ....[0]....
.L_27:
        /*02b4*/ 	.word	0x000007e0


	//   ....[1]....
        /*02b8*/ 	.word	0x00001700


	//   ....[2]....
        /*02bc*/ 	.word	0x000087a0


	//   ....[3]....
        /*02c0*/ 	.word	0x000087e0


	//   ....[4]....
        /*02c4*/ 	.word	0x0000ba30


	//   ....[5]....
        /*02c8*/ 	.word	0x0000ba70


	//   ....[6]....
        /*02cc*/ 	.word	0x0000ba90


	//   ....[7]....
        /*02d0*/ 	.word	0x0000c1f0


	//   ....[8]....
        /*02d4*/ 	.word	0x0000ca10


	//----- nvinfo : EIATTR_MAX_THREADS
	.align		4
.L_28:
        /*02d8*/ 	.byte	0x04, 0x05
        /*02da*/ 	.short	(.L_30 - .L_29)
.L_29:
        /*02dc*/ 	.word	0x00000100
        /*02e0*/ 	.word	0x00000001
        /*02e4*/ 	.word	0x00000001


	//----- nvinfo : EIATTR_CRS_STACK_SIZE
	.align		4
.L_30:
        /*02e8*/ 	.byte	0x04, 0x1e
        /*02ea*/ 	.short	(.L_32 - .L_31)
.L_31:
        /*02ec*/ 	.word	0x00000000


	//----- nvinfo : EIATTR_CBANK_PARAM_SIZE
	.align		4
.L_32:
        /*02f0*/ 	.byte	0x03, 0x19
        /*02f2*/ 	.short	0x03f0


	//----- nvinfo : EIATTR_PARAM_CBANK
	.align		4
        /*02f4*/ 	.byte	0x04, 0x0a
        /*02f6*/ 	.short	(.L_34 - .L_33)
	.align		4
.L_33:
        /*02f8*/ 	.word	index@(.nv.constant0._ZN7cutlass13device_kernelINS_4conv6kernel13ConvUniversalINS1_16ConvProblemShapeILNS1_8OperatorE1ELi2EEENS1_10collective14CollectiveConvINS1_46MainloopSm90TmaGmmaWarpSpecializedImplicitGemmILS5_1ELi11ELi2EN4cute5tupleIJNSA_1CILi1EEESD_SD_EEENS1_36KernelImplicitTmaWarpSpecializedSm90ELi1EEENSB_IJNSC_ILi256EEENSC_ILi64EEENSB_IJNSC_ILi32EEEEEEEEENS_10bfloat16_tESM_NSA_8TiledMMAINSA_8MMA_AtomIJNSA_4SM904GMMA27MMA_64x64x16_F32BF16BF16_SSILNSQ_5MajorE0ELSS_1ELNSQ_7ScaleInE1ELST_1EEEEEENSA_6LayoutISE_NSB_IJNSC_ILi0EEESX_SX_EEEEENSB_IJNSA_10UnderscoreES10_S10_EEEEENS7_6detail26Sm90ImplicitGemmTileTraitsINSA_20SM90_TMA_LOAD_IM2COLENSA_14ComposedLayoutINSA_7SwizzleILi2ELi4ELi3EEENSA_18smem_ptr_flag_bitsILi16EEENSW_INSB_IJNSB_IJNSC_ILi8EEESJ_EEENSB_IJSJ_SD_EEENSB_IJSD_NSC_ILi11EEEEEEEEENSB_IJNSB_IJSJ_SH_EEENSB_IJSD_SX_EEENSB_IJSX_NSC_ILi8192EEEEEEEEEEEEEvEENS14_INSA_13SM90_TMA_LOADENS16_INS17_ILi3ELi4ELi3EEES1A_NSW_INSB_IJNSB_IJSI_SD_EEENSB_IJS1B_NSC_ILi4EEEEEES1F_EEENSB_IJS1I_NSB_IJSI_NSC_ILi512EEEEEENSB_IJSX_NSC_ILi2048EEEEEEEEEEEEEvEEEENS_8epilogue10collective6detail29Sm90TmaWarpSpecializedAdapterINS25_15DefaultEpilogueISM_NSB_IJNSB_IJlllEEESD_SX_EEES2A_NS24_6thread17LinearCombinationISM_Li1EffLNS2B_9ScaleType4KindE0ELNS_15FloatRoundStyleE2ESM_EENS_4gemm15EpilogueDefaultEEEEEvvEEEEvNT_6ParamsE)
        /*02fc*/ 	.short	0x0210
        /*02fe*/ 	.short	0x03f0


	//----- nvinfo : EIATTR_SW_WAR
	.align		4
.L_34:
        /*0300*/ 	.byte	0x04, 0x36
        /*0302*/ 	.short	(.L_36 - .L_35)
.L_35:
        /*0304*/ 	.word	0x00000008
.L_36:


//--------------------- .nv.callgraph             --------------------------
	.section	.nv.callgraph,"",@"SHT_CUDA_CALLGRAPH"
	.align	4
	.sectionentsize	8
	.align		4
        /*0000*/ 	.word	0x00000000
	.align		4
        /*0004*/ 	.word	0xffffffff
	.align		4
        /*0008*/ 	.word	0x00000000
	.align		4
        /*000c*/ 	.word	0xfffffffe
	.align		4
        /*0010*/ 	.word	0x00000000
	.align		4
        /*0014*/ 	.word	0xfffffffd
	.align		4
        /*0018*/ 	.word	0x00000000
	.align		4
        /*001c*/ 	.word	0xfffffffc


//--------------------- .nv.constant4             --------------------------
	.section	.nv.constant4,"a",@progbits
	.align	8
	.align		8
.nv.constant4:
        /*0000*/ 	.dword	_ZN39_INTERNAL_db8a6871_4_k_cu_7889e901_25984cuda3std3__45__cpo5beginE
	.align		8
        /*0008*/ 	.dword	_ZN39_INTERNAL_db8a6871_4_k_cu_7889e901_25984cuda3std3__45__cpo3endE
	.align		8
        /*0010*/ 	.dword	_ZN39_INTERNAL_db8a6871_4_k_cu_7889e901_25984cuda3std3__45__cpo6cbeginE
	.align		8
        /*0018*/ 	.dword	_ZN39_INTERNAL_db8a6871_4_k_cu_7889e901_25984cuda3std3__45__cpo4cendE
	.align		8
        /*0020*/ 	.dword	_ZN39_INTERNAL_db8a6871_4_k_cu_7889e901_25984cuda3std3__441_GLOBAL__N__db8a6871_4_k_cu_7889e901_25986ignoreE
	.align		8
        /*0028*/ 	.dword	_ZN39_INTERNAL_db8a6871_4_k_cu_7889e901_25984cuda3std3__419piecewise_constructE
	.align		8
        /*0030*/ 	.dword	_ZN39_INTERNAL_db8a6871_4_k_cu_7889e901_25984cuda3std3__48in_placeE
	.align		8
        /*0038*/ 	.dword	_ZN39_INTERNAL_db8a6871_4_k_cu_7889e901_25984cuda3std6ranges3__45__cpo4swapE
	.align		8
        /*0040*/ 	.dword	_ZN39_INTERNAL_db8a6871_4_k_cu_7889e901_25984cuda3std6ranges3__45__cpo9iter_moveE
	.align		8
        /*0048*/ 	.dword	_ZN39_INTERNAL_db8a6871_4_k_cu_7889e901_25984cute7productE
	.align		8
        /*0050*/ 	.dword	_ZN39_INTERNAL_db8a6871_4_k_cu_7889e901_25984cute1_E


//--------------------- .text._ZN7cutlass13device_kernelINS_4conv6kernel13ConvUniversalINS1_16ConvProblemShapeILNS1_8OperatorE1ELi2EEENS1_10collective14CollectiveConvINS1_46MainloopSm90TmaGmmaWarpSpecializedImplicitGemmILS5_1ELi11ELi2EN4cute5tupleIJNSA_1CILi1EEESD_SD_EEENS1_36KernelImplicitTmaWarpSpecializedSm90ELi1EEENSB_IJNSC_ILi256EEENSC_ILi64EEENSB_IJNSC_ILi32EEEEEEEEENS_10bfloat16_tESM_NSA_8TiledMMAINSA_8MMA_AtomIJNSA_4SM904GMMA27MMA_64x64x16_F32BF16BF16_SSILNSQ_5MajorE0ELSS_1ELNSQ_7ScaleInE1ELST_1EEEEEENSA_6LayoutISE_NSB_IJNSC_ILi0EEESX_SX_EEEEENSB_IJNSA_10UnderscoreES10_S10_EEEEENS7_6detail26Sm90ImplicitGemmTileTraitsINSA_20SM90_TMA_LOAD_IM2COLENSA_14ComposedLayoutINSA_7SwizzleILi2ELi4ELi3EEENSA_18smem_ptr_flag_bitsILi16EEENSW_INSB_IJNSB_IJNSC_ILi8EEESJ_EEENSB_IJSJ_SD_EEENSB_IJSD_NSC_ILi11EEEEEEEEENSB_IJNSB_IJSJ_SH_EEENSB_IJSD_SX_EEENSB_IJSX_NSC_ILi8192EEEEEEEEEEEEEvEENS14_INSA_13SM90_TMA_LOADENS16_INS17_ILi3ELi4ELi3EEES1A_NSW_INSB_IJNSB_IJSI_SD_EEENSB_IJS1B_NSC_ILi4EEEEEES1F_EEENSB_IJS1I_NSB_IJSI_NSC_ILi512EEEEEENSB_IJSX_NSC_ILi2048EEEEEEEEEEEEEvEEEENS_8epilogue10collective6detail29Sm90TmaWarpSpecializedAdapterINS25_15DefaultEpilogueISM_NSB_IJNSB_IJlllEEESD_SX_EEES2A_NS24_6thread17LinearCombinationISM_Li1EffLNS2B_9ScaleType4KindE0ELNS_15FloatRoundStyleE2ESM_EENS_4gemm15EpilogueDefaultEEEEEvvEEEEvNT_6ParamsE --------------------------
	.section	.text._ZN7cutlass13device_kernelINS_4conv6kernel13ConvUniversalINS1_16ConvProblemShapeILNS1_8OperatorE1ELi2EEENS1_10collective14CollectiveConvINS1_46MainloopSm90TmaGmmaWarpSpecializedImplicitGemmILS5_1ELi11ELi2EN4cute5tupleIJNSA_1CILi1EEESD_SD_EEENS1_36KernelImplicitTmaWarpSpecializedSm90ELi1EEENSB_IJNSC_ILi256EEENSC_ILi64EEENSB_IJNSC_ILi32EEEEEEEEENS_10bfloat16_tESM_NSA_8TiledMMAINSA_8MMA_AtomIJNSA_4SM904GMMA27MMA_64x64x16_F32BF16BF16_SSILNSQ_5MajorE0ELSS_1ELNSQ_7ScaleInE1ELST_1EEEEEENSA_6LayoutISE_NSB_IJNSC_ILi0EEESX_SX_EEEEENSB_IJNSA_10UnderscoreES10_S10_EEEEENS7_6detail26Sm90ImplicitGemmTileTraitsINSA_20SM90_TMA_LOAD_IM2COLENSA_14ComposedLayoutINSA_7SwizzleILi2ELi4ELi3EEENSA_18smem_ptr_flag_bitsILi16EEENSW_INSB_IJNSB_IJNSC_ILi8EEESJ_EEENSB_IJSJ_SD_EEENSB_IJSD_NSC_ILi11EEEEEEEEENSB_IJNSB_IJSJ_SH_EEENSB_IJSD_SX_EEENSB_IJSX_NSC_ILi8192EEEEEEEEEEEEEvEENS14_INSA_13SM90_TMA_LOADENS16_INS17_ILi3ELi4ELi3EEES1A_NSW_INSB_IJNSB_IJSI_SD_EEENSB_IJS1B_NSC_ILi4EEEEEES1F_EEENSB_IJS1I_NSB_IJSI_NSC_ILi512EEEEEENSB_IJSX_NSC_ILi2048EEEEEEEEEEEEEvEEEENS_8epilogue10collective6detail29Sm90TmaWarpSpecializedAdapterINS25_15DefaultEpilogueISM_NSB_IJNSB_IJlllEEESD_SX_EEES2A_NS24_6thread17LinearCombinationISM_Li1EffLNS2B_9ScaleType4KindE0ELNS_15FloatRoundStyleE2ESM_EENS_4gemm15EpilogueDefaultEEEEEvvEEEEvNT_6ParamsE,"ax",@progbits
	.align	128
.text._ZN7cutlass13device_kernelINS_4conv6kernel13ConvUniversalINS1_16ConvProblemShapeILNS1_8OperatorE1ELi2EEENS1_10collective14CollectiveConvINS1_46MainloopSm90TmaGmmaWarpSpecializedImplicitGemmILS5_1ELi11ELi2EN4cute5tupleIJNSA_1CILi1EEESD_SD_EEENS1_36KernelImplicitTmaWarpSpecializedSm90ELi1EEENSB_IJNSC_ILi256EEENSC_ILi64EEENSB_IJNSC_ILi32EEEEEEEEENS_10bfloat16_tESM_NSA_8TiledMMAINSA_8MMA_AtomIJNSA_4SM904GMMA27MMA_64x64x16_F32BF16BF16_SSILNSQ_5MajorE0ELSS_1ELNSQ_7ScaleInE1ELST_1EEEEEENSA_6LayoutISE_NSB_IJNSC_ILi0EEESX_SX_EEEEENSB_IJNSA_10UnderscoreES10_S10_EEEEENS7_6detail26Sm90ImplicitGemmTileTraitsINSA_20SM90_TMA_LOAD_IM2COLENSA_14ComposedLayoutINSA_7SwizzleILi2ELi4ELi3EEENSA_18smem_ptr_flag_bitsILi16EEENSW_INSB_IJNSB_IJNSC_ILi8EEESJ_EEENSB_IJSJ_SD_EEENSB_IJSD_NSC_ILi11EEEEEEEEENSB_IJNSB_IJSJ_SH_EEENSB_IJSD_SX_EEENSB_IJSX_NSC_ILi8192EEEEEEEEEEEEEvEENS14_INSA_13SM90_TMA_LOADENS16_INS17_ILi3ELi4ELi3EEES1A_NSW_INSB_IJNSB_IJSI_SD_EEENSB_IJS1B_NSC_ILi4EEEEEES1F_EEENSB_IJS1I_NSB_IJSI_NSC_ILi512EEEEEENSB_IJSX_NSC_ILi2048EEEEEEEEEEEEEvEEEENS_8epilogue10collective6detail29Sm90TmaWarpSpecializedAdapterINS25_15DefaultEpilogueISM_NSB_IJNSB_IJlllEEESD_SX_EEES2A_NS24_6thread17LinearCombinationISM_Li1EffLNS2B_9ScaleType4KindE0ELNS_15FloatRoundStyleE2ESM_EENS_4gemm15EpilogueDefaultEEEEEvvEEEEvNT_6ParamsE:
        .type           _ZN7cutlass13device_kernelINS_4conv6kernel13ConvUniversalINS1_16ConvProblemShapeILNS1_8OperatorE1ELi2EEENS1_10collective14CollectiveConvINS1_46MainloopSm90TmaGmmaWarpSpecializedImplicitGemmILS5_1ELi11ELi2EN4cute5tupleIJNSA_1CILi1EEESD_SD_EEENS1_36KernelImplicitTmaWarpSpecializedSm90ELi1EEENSB_IJNSC_ILi256EEENSC_ILi64EEENSB_IJNSC_ILi32EEEEEEEEENS_10bfloat16_tESM_NSA_8TiledMMAINSA_8MMA_AtomIJNSA_4SM904GMMA27MMA_64x64x16_F32BF16BF16_SSILNSQ_5MajorE0ELSS_1ELNSQ_7ScaleInE1ELST_1EEEEEENSA_6LayoutISE_NSB_IJNSC_ILi0EEESX_SX_EEEEENSB_IJNSA_10UnderscoreES10_S10_EEEEENS7_6detail26Sm90ImplicitGemmTileTraitsINSA_20SM90_TMA_LOAD_IM2COLENSA_14ComposedLayoutINSA_7SwizzleILi2ELi4ELi3EEENSA_18smem_ptr_flag_bitsILi16EEENSW_INSB_IJNSB_IJNSC_ILi8EEESJ_EEENSB_IJSJ_SD_EEENSB_IJSD_NSC_ILi11EEEEEEEEENSB_IJNSB_IJSJ_SH_EEENSB_IJSD_SX_EEENSB_IJSX_NSC_ILi8192EEEEEEEEEEEEEvEENS14_INSA_13SM90_TMA_LOADENS16_INS17_ILi3ELi4ELi3EEES1A_NSW_INSB_IJNSB_IJSI_SD_EEENSB_IJS1B_NSC_ILi4EEEEEES1F_EEENSB_IJS1I_NSB_IJSI_NSC_ILi512EEEEEENSB_IJSX_NSC_ILi2048EEEEEEEEEEEEEvEEEENS_8epilogue10collective6detail29Sm90TmaWarpSpecializedAdapterINS25_15DefaultEpilogueISM_NSB_IJNSB_IJlllEEESD_SX_EEES2A_NS24_6thread17LinearCombinationISM_Li1EffLNS2B_9ScaleType4KindE0ELNS_15FloatRoundStyleE2ESM_EENS_4gemm15EpilogueDefaultEEEEEvvEEEEvNT_6ParamsE,@function
        .size           _ZN7cutlass13device_kernelINS_4conv6kernel13ConvUniversalINS1_16ConvProblemShapeILNS1_8OperatorE1ELi2EEENS1_10collective14CollectiveConvINS1_46MainloopSm90TmaGmmaWarpSpecializedImplicitGemmILS5_1ELi11ELi2EN4cute5tupleIJNSA_1CILi1EEESD_SD_EEENS1_36KernelImplicitTmaWarpSpecializedSm90ELi1EEENSB_IJNSC_ILi256EEENSC_ILi64EEENSB_IJNSC_ILi32EEEEEEEEENS_10bfloat16_tESM_NSA_8TiledMMAINSA_8MMA_AtomIJNSA_4SM904GMMA27MMA_64x64x16_F32BF16BF16_SSILNSQ_5MajorE0ELSS_1ELNSQ_7ScaleInE1ELST_1EEEEEENSA_6LayoutISE_NSB_IJNSC_ILi0EEESX_SX_EEEEENSB_IJNSA_10UnderscoreES10_S10_EEEEENS7_6detail26Sm90ImplicitGemmTileTraitsINSA_20SM90_TMA_LOAD_IM2COLENSA_14ComposedLayoutINSA_7SwizzleILi2ELi4ELi3EEENSA_18smem_ptr_flag_bitsILi16EEENSW_INSB_IJNSB_IJNSC_ILi8EEESJ_EEENSB_IJSJ_SD_EEENSB_IJSD_NSC_ILi11EEEEEEEEENSB_IJNSB_IJSJ_SH_EEENSB_IJSD_SX_EEENSB_IJSX_NSC_ILi8192EEEEEEEEEEEEEvEENS14_INSA_13SM90_TMA_LOADENS16_INS17_ILi3ELi4ELi3EEES1A_NSW_INSB_IJNSB_IJSI_SD_EEENSB_IJS1B_NSC_ILi4EEEEEES1F_EEENSB_IJS1I_NSB_IJSI_NSC_ILi512EEEEEENSB_IJSX_NSC_ILi2048EEEEEEEEEEEEEvEEEENS_8epilogue10collective6detail29Sm90TmaWarpSpecializedAdapterINS25_15DefaultEpilogueISM_NSB_IJNSB_IJlllEEESD_SX_EEES2A_NS24_6thread17LinearCombinationISM_Li1EffLNS2B_9ScaleType4KindE0ELNS_15FloatRoundStyleE2ESM_EENS_4gemm15EpilogueDefaultEEEEEvvEEEEvNT_6ParamsE,(.L_x_261 - _ZN7cutlass13device_kernelINS_4conv6kernel13ConvUniversalINS1_16ConvProblemShapeILNS1_8OperatorE1ELi2EEENS1_10collective14CollectiveConvINS1_46MainloopSm90TmaGmmaWarpSpecializedImplicitGemmILS5_1ELi11ELi2EN4cute5tupleIJNSA_1CILi1EEESD_SD_EEENS1_36KernelImplicitTmaWarpSpecializedSm90ELi1EEENSB_IJNSC_ILi256EEENSC_ILi64EEENSB_IJNSC_ILi32EEEEEEEEENS_10bfloat16_tESM_NSA_8TiledMMAINSA_8MMA_AtomIJNSA_4SM904GMMA27MMA_64x64x16_F32BF16BF16_SSILNSQ_5MajorE0ELSS_1ELNSQ_7ScaleInE1ELST_1EEEEEENSA_6LayoutISE_NSB_IJNSC_ILi0EEESX_SX_EEEEENSB_IJNSA_10UnderscoreES10_S10_EEEEENS7_6detail26Sm90ImplicitGemmTileTraitsINSA_20SM90_TMA_LOAD_IM2COLENSA_14ComposedLayoutINSA_7SwizzleILi2ELi4ELi3EEENSA_18smem_ptr_flag_bitsILi16EEENSW_INSB_IJNSB_IJNSC_ILi8EEESJ_EEENSB_IJSJ_SD_EEENSB_IJSD_NSC_ILi11EEEEEEEEENSB_IJNSB_IJSJ_SH_EEENSB_IJSD_SX_EEENSB_IJSX_NSC_ILi8192EEEEEEEEEEEEEvEENS14_INSA_13SM90_TMA_LOADENS16_INS17_ILi3ELi4ELi3EEES1A_NSW_INSB_IJNSB_IJSI_SD_EEENSB_IJS1B_NSC_ILi4EEEEEES1F_EEENSB_IJS1I_NSB_IJSI_NSC_ILi512EEEEEENSB_IJSX_NSC_ILi2048EEEEEEEEEEEEEvEEEENS_8epilogue10collective6detail29Sm90TmaWarpSpecializedAdapterINS25_15DefaultEpilogueISM_NSB_IJNSB_IJlllEEESD_SX_EEES2A_NS24_6thread17LinearCombinationISM_Li1EffLNS2B_9ScaleType4KindE0ELNS_15FloatRoundStyleE2ESM_EENS_4gemm15EpilogueDefaultEEEEEvvEEEEvNT_6ParamsE)
        .other          _ZN7cutlass13device_kernelINS_4conv6kernel13ConvUniversalINS1_16ConvProblemShapeILNS1_8OperatorE1ELi2EEENS1_10collective14CollectiveConvINS1_46MainloopSm90TmaGmmaWarpSpecializedImplicitGemmILS5_1ELi11ELi2EN4cute5tupleIJNSA_1CILi1EEESD_SD_EEENS1_36KernelImplicitTmaWarpSpecializedSm90ELi1EEENSB_IJNSC_ILi256EEENSC_ILi64EEENSB_IJNSC_ILi32EEEEEEEEENS_10bfloat16_tESM_NSA_8TiledMMAINSA_8MMA_AtomIJNSA_4SM904GMMA27MMA_64x64x16_F32BF16BF16_SSILNSQ_5MajorE0ELSS_1ELNSQ_7ScaleInE1ELST_1EEEEEENSA_6LayoutISE_NSB_IJNSC_ILi0EEESX_SX_EEEEENSB_IJNSA_10UnderscoreES10_S10_EEEEENS7_6detail26Sm90ImplicitGemmTileTraitsINSA_20SM90_TMA_LOAD_IM2COLENSA_14ComposedLayoutINSA_7SwizzleILi2ELi4ELi3EEENSA_18smem_ptr_flag_bitsILi16EEENSW_INSB_IJNSB_IJNSC_ILi8EEESJ_EEENSB_IJSJ_SD_EEENSB_IJSD_NSC_ILi11EEEEEEEEENSB_IJNSB_IJSJ_SH_EEENSB_IJSD_SX_EEENSB_IJSX_NSC_ILi8192EEEEEEEEEEEEEvEENS14_INSA_13SM90_TMA_LOADENS16_INS17_ILi3ELi4ELi3EEES1A_NSW_INSB_IJNSB_IJSI_SD_EEENSB_IJS1B_NSC_ILi4EEEEEES1F_EEENSB_IJS1I_NSB_IJSI_NSC_ILi512EEEEEENSB_IJSX_NSC_ILi2048EEEEEEEEEEEEEvEEEENS_8epilogue10collective6detail29Sm90TmaWarpSpecializedAdapterINS25_15DefaultEpilogueISM_NSB_IJNSB_IJlllEEESD_SX_EEES2A_NS24_6thread17LinearCombinationISM_Li1EffLNS2B_9ScaleType4KindE0ELNS_15FloatRoundStyleE2ESM_EENS_4gemm15EpilogueDefaultEEEEEvvEEEEvNT_6ParamsE,@"STO_CUDA_ENTRY STV_DEFAULT"
_ZN7cutlass13device_kernelINS_4conv6kernel13ConvUniversalINS1_16ConvProblemShapeILNS1_8OperatorE1ELi2EEENS1_10collective14CollectiveConvINS1_46MainloopSm90TmaGmmaWarpSpecializedImplicitGemmILS5_1ELi11ELi2EN4cute5tupleIJNSA_1CILi1EEESD_SD_EEENS1_36KernelImplicitTmaWarpSpecializedSm90ELi1EEENSB_IJNSC_ILi256EEENSC_ILi64EEENSB_IJNSC_ILi32EEEEEEEEENS_10bfloat16_tESM_NSA_8TiledMMAINSA_8MMA_AtomIJNSA_4SM904GMMA27MMA_64x64x16_F32BF16BF16_SSILNSQ_5MajorE0ELSS_1ELNSQ_7ScaleInE1ELST_1EEEEEENSA_6LayoutISE_NSB_IJNSC_ILi0EEESX_SX_EEEEENSB_IJNSA_10UnderscoreES10_S10_EEEEENS7_6detail26Sm90ImplicitGemmTileTraitsINSA_20SM90_TMA_LOAD_IM2COLENSA_14ComposedLayoutINSA_7SwizzleILi2ELi4ELi3EEENSA_18smem_ptr_flag_bitsILi16EEENSW_INSB_IJNSB_IJNSC_ILi8EEESJ_EEENSB_IJSJ_SD_EEENSB_IJSD_NSC_ILi11EEEEEEEEENSB_IJNSB_IJSJ_SH_EEENSB_IJSD_SX_EEENSB_IJSX_NSC_ILi8192EEEEEEEEEEEEEvEENS14_INSA_13SM90_TMA_LOADENS16_INS17_ILi3ELi4ELi3EEES1A_NSW_INSB_IJNSB_IJSI_SD_EEENSB_IJS1B_NSC_ILi4EEEEEES1F_EEENSB_IJS1I_NSB_IJSI_NSC_ILi512EEEEEENSB_IJSX_NSC_ILi2048EEEEEEEEEEEEEvEEEENS_8epilogue10collective6detail29Sm90TmaWarpSpecializedAdapterINS25_15DefaultEpilogueISM_NSB_IJNSB_IJlllEEESD_SX_EEES2A_NS24_6thread17LinearCombinationISM_Li1EffLNS2B_9ScaleType4KindE0ELNS_15FloatRoundStyleE2ESM_EENS_4gemm15EpilogueDefaultEEEEEvvEEEEvNT_6ParamsE:
[----:B------:R-:W-:Y:S01]  /*0000*/  LDC R1, c[0x0][0x28] ;  /* 0x00000a00ff017b82 */ /* 0x000fe20000000800 */
[----:B------:R-:W0:Y:S01]  /*0010*/  S2R R9, SR_TID.X ;  /* 0x0000000000097919 */ /* 0x000e220000002100 */
[----:B------:R-:W-:Y:S01]  /*0020*/  ELECT P0, URZ, PT ;  /* 0x00000000003f782f */ /* 0x000fe20003800000 */
[----:B------:R-:W-:Y:S01]  /*0030*/  BSSY B0, `(.L_x_0) ;  /* 0x000000f000007945 */ /* 0x000fe20003800000 */
[--C-:B0-----:R-:W-:Y:S02]  /*0040*/  SHF.R.U32.HI R0, RZ, 0x5, R9.reuse ;  /* 0x00000005ff007819 */ /* 0x101fe40000011609 */
[----:B------:R-:W-:-:S03]  /*0050*/  SHF.R.U32.HI R3, RZ, 0x7, R9 ;  /* 0x00000007ff037819 */ /* 0x000fc60000011609 */
[----:B------:R-:W0:Y:S04]  /*0060*/  SHFL.IDX PT, R2, R0, RZ, 0x1f ;  /* 0x00001fff00027589 */ /* 0x000e2800000e0000 */
[----:B------:R1:W2:Y:S01]  /*0070*/  SHFL.IDX PT, R7, R3, RZ, 0x1f ;  /* 0x00001fff03077589 */ /* 0x0002a200000e0000 */
[----:B0-----:R-:W-:-:S13]  /*0080*/  ISETP.NE.OR P0, PT, R2, RZ, !P0 ;  /* 0x000000ff0200720c */ /* 0x001fda0004705670 */
[----:B-12---:R-:W-:Y:S05]  /*0090*/  @P0 BRA `(.L_x_1) ;  /* 0x0000000000200947 */ /* 0x006fea0003800000 */
[----:B------:R-:W-:Y:S02]  /*00a0*/  ULDC.64 UR4, c[0x0][0x198] ;  /* 0x0000660000047ab9 */ /* 0x000fe40000000a00 */
[----:B------:R-:W-:Y:S02]  /*00b0*/  UIADD3 UR6, UP0, UR4, 0xf0, URZ ;  /* 0x000000f004067890 */ /* 0x000fe4000ff1e03f */
[----:B------:R-:W-:Y:S02]  /*00c0*/  UIADD3 UR4, UP1, UR4, 0x1f0, URZ ;  /* 0x000001f004047890 */ /* 0x000fe4000ff3e03f */
[----:B------:R-:W-:Y:S02]  /*00d0*/  UIADD3.X UR7, URZ, UR5, URZ, UP0, !UPT ;  /* 0x000000053f077290 */ /* 0x000fe400087fe43f */
[----:B------:R-:W-:-:S07]  /*00e0*/  UIADD3.X UR5, URZ, UR5, URZ, UP1, !UPT ;  /* 0x000000053f057290 */ /* 0x000fce0008ffe43f */
[----:B------:R0:W-:Y:S02]  /*00f0*/  UTMACCTL.PF [UR6] ;  /* 0x00000000060079b9 */ /* 0x0001e40008040000 */
[----:B------:R0:W-:Y:S02]  /*0100*/  UTMACCTL.PF [UR4] ;  /* 0x00000000040079b9 */ /* 0x0001e40008040000 */
[----:B0-----:R-:W-:Y:S01]  /*0110*/  NOP ;  /* 0x0000000000007918 */ /* 0x001fe20000000000 */
.L_x_1:
[----:B------:R-:W-:Y:S05]  /*0120*/  BSYNC B0 ;  /* 0x0000000000007941 */ /* 0x000fea0003800000 */
.L_x_0:
[----:B------:R-:W0:Y:S01]  /*0130*/  SHFL.IDX PT, R0, R0, RZ, 0x1f ;  /* 0x00001fff00007589 */ /* 0x000e2200000e0000 */
[----:B------:R-:W-:-:S04]  /*0140*/  SHF.R.S32.HI R3, RZ, 0x1f, R2 ;  /* 0x0000001fff037819 */ /* 0x000fc80000011402 */
[----:B------:R-:W-:Y:S02]  /*0150*/  LEA.HI R3, R3, R2, RZ, 0x2 ;  /* 0x0000000203037211 */ /* 0x000fe400078f10ff */
[----:B0-----:R-:W-:-:S13]  /*0160*/  ISETP.NE.AND P0, PT, R0, RZ, PT ;  /* 0x000000ff0000720c */ /* 0x001fda0003f05270 */
[----:B------:R-:W-:Y:S05]  /*0170*/  @P0 BRA `(.L_x_2) ;  /* 0x00000000009c0947 */ /* 0x000fea0003800000 */
[----:B------:R-:W-:Y:S01]  /*0180*/  ELECT P0, URZ, PT ;  /* 0x00000000003f782f */ /* 0x000fe20003800000 */
[----:B------:R-:W-:-:S12]  /*0190*/  BSSY B0, `(.L_x_2) ;  /* 0x0000025000007945 */ /* 0x000fd80003800000 */
[----:B------:R-:W-:Y:S05]  /*01a0*/  @!P0 BRA `(.L_x_3) ;  /* 0x00000000008c8947 */ /* 0x000fea0003800000 */
[----:B------:R-:W0:Y:S01]  /*01b0*/  S2UR UR8, SR_CgaCtaId ;  /* 0x00000000000879c3 */ /* 0x000e220000008800 */
[----:B------:R-:W-:Y:S01]  /*01c0*/  UMOV UR4, 0x400 ;  /* 0x0000040000047882 */ /* 0x000fe20000000000 */
[----:B------:R-:W-:Y:S01]  /*01d0*/  UMOV UR5, 0x1 ;  /* 0x0000000100057882 */ /* 0x000fe20000000000 */
[----:B------:R-:W-:Y:S02]  /*01e0*/  UMOV UR6, 0x80 ;  /* 0x0000008000067882 */ /* 0x000fe40000000000 */
[----:B------:R-:W-:-:S04]  /*01f0*/  UIADD3 UR6, -UR6, 0x100000, URZ ;  /* 0x0010000006067890 */ /* 0x000fc8000fffe13f */
[----:B------:R-:W-:Y:S02]  /*0200*/  USHF.L.U32 UR7, UR6, 0xb, URZ ;  /* 0x0000000b06077899 */ /* 0x000fe4000800063f */
[----:B------:R-:W-:Y:S02]  /*0210*/  USHF.L.U32 UR6, UR6, 0x1, URZ ;  /* 0x0000000106067899 */ /* 0x000fe4000800063f */
[----:B0-----:R-:W-:Y:S02]  /*0220*/  ULEA UR8, UR8, UR4, 0x18 ;  /* 0x0000000408087291 */ /* 0x001fe4000f8ec03f */
[----:B------:R-:W-:-:S04]  /*0230*/  UIADD3 UR4, -UR5, 0x100000, URZ ;  /* 0x0010000005047890 */ /* 0x000fc8000fffe13f */
[----:B------:R-:W-:Y:S02]  /*0240*/  USHF.L.U32 UR5, UR4, 0xb, URZ ;  /* 0x0000000b04057899 */ /* 0x000fe4000800063f */
[----:B------:R-:W-:Y:S01]  /*0250*/  USHF.L.U32 UR4, UR4, 0x1, URZ ;  /* 0x0000000104047899 */ /* 0x000fe2000800063f */
[----:B------:R-:W0:Y:S11]  /*0260*/  FENCE.VIEW.ASYNC.S ;  /* 0x00000000000073c6 */ /* 0x000e360000000000 */
[----:B0-----:R0:W1:Y:S01]  /*0270*/  SYNCS.EXCH.64 URZ, [UR8+0x37000], UR4 ;  /* 0x03700004083f75b2 */ /* 0x0010620008000100 */
[----:B------:R0:W2:Y:S01]  /*0280*/  SYNCS.EXCH.64 URZ, [UR8+0x37058], UR6 ;  /* 0x03705806083f75b2 */ /* 0x0000a20008000100 */
[----:B------:R0:W3:Y:S01]  /*0290*/  SYNCS.EXCH.64 URZ, [UR8+0x37008], UR4 ;  /* 0x03700804083f75b2 */ /* 0x0000e20008000100 */
[----:B------:R0:W4:Y:S01]  /*02a0*/  SYNCS.EXCH.64 URZ, [UR8+0x37060], UR6 ;  /* 0x03706006083f75b2 */ /* 0x0001220008000100 */
[----:B------:R0:W0:Y:S01]  /*02b0*/  SYNCS.EXCH.64 URZ, [UR8+0x37010], UR4 ;  /* 0x03701004083f75b2 */ /* 0x0000220008000100 */
        /* <DEDUP_REMOVED lines=17> */
[----:B------:R-:W-:Y:S01]  /*03d0*/  NOP ;  /* 0x0000000000007918 */ /* 0x000fe20000000000 */
.L_x_3:
[----:B0-----:R-:W-:Y:S05]  /*03e0*/  BSYNC B0 ;  /* 0x0000000000007941 */ /* 0x001fea0003800000 */
.L_x_2:
[----:B------:R-:W-:Y:S01]  /*03f0*/  ULDC.64 UR4, c[0x0][0x598] ;  /* 0x0001660000047ab9 */ /* 0x000fe20000000a00 */
[----:B------:R-:W-:Y:S01]  /*0400*/  LOP3.LUT R3, R3, 0xfffffffc, RZ, 0xc0, !PT ;  /* 0xfffffffc03037812 */ /* 0x000fe200078ec0ff */
[----:B------:R-:W-:Y:S01]  /*0410*/  NOP ;  /* 0x0000000000007918 */ /* 0x000fe20000000000 */
[----:B------:R-:W-:Y:S01]  /*0420*/  ISETP.NE.U32.AND P0, PT, RZ, UR4, PT ;  /* 0x00000004ff007c0c */ /* 0x000fe2000bf05070 */
[----:B------:R-:W-:Y:S01]  /*0430*/  NOP ;  /* 0x0000000000007918 */ /* 0x000fe20000000000 */
[----:B------:R-:W-:Y:S01]  /*0440*/  SHF.R.S32.HI R0, RZ, 0x1f, R9 ;  /* 0x0000001fff007819 */ /* 0x000fe20000011409 */
[----:B------:R-:W-:Y:S01]  /*0450*/  IMAD.IADD R6, R2, 0x1, -R3 ;  /* 0x0000000102067824 */ /* 0x000fe200078e0a03 */
[----:B-1234-:R-:W-:Y:S01]  /*0460*/  BAR.SYNC.DEFER_BLOCKING 0x0 ;  /* 0x0000000000007b1d */ /* 0x01efe20000010000 */
[----:B------:R-:W-:Y:S02]  /*0470*/  ISETP.NE.AND.EX P0, PT, RZ, UR5, PT, P0 ;  /* 0x00000005ff007c0c */ /* 0x000fe4000bf05300 */
[----:B------:R-:W-:-:S02]  /*0480*/  LEA.HI R0, R0, R9, RZ, 0x7 ;  /* 0x0000000900007211 */ /* 0x000fc400078f38ff */
[C---:B------:R-:W-:Y:S01]  /*0490*/  LOP3.LUT P1, RZ, R7.reuse, R6, RZ, 0xfc, !PT ;  /* 0x0000000607ff7212 */ /* 0x040fe2000782fcff */
[----:B------:R-:W-:Y:S01]  /*04a0*/  ULDC.64 UR12, c[0x0][0x208] ;  /* 0x00008200000c7ab9 */ /* 0x000fe20000000a00 */
[----:B------:R-:W-:Y:S02]  /*04b0*/  LOP3.LUT R0, R0, 0xffffff80, RZ, 0xc0, !PT ;  /* 0xffffff8000007812 */ /* 0x000fe400078ec0ff */
[----:B------:R-:W-:Y:S02]  /*04c0*/  ISETP.NE.AND P2, PT, R7, 0x1, PT ;  /* 0x000000010700780c */ /* 0x000fe40003f45270 */
[----:B------:R-:W-:Y:S01]  /*04d0*/  SEL R2, RZ, 0x1, P1 ;  /* 0x00000001ff027807 */ /* 0x000fe20000800000 */
[----:B------:R-:W-:-:S03]  /*04e0*/  IMAD.IADD R0, R9, 0x1, -R0 ;  /* 0x0000000109007824 */ /* 0x000fc600078e0a00 */
[----:B------:R-:W-:Y:S01]  /*04f0*/  SEL R2, R2, 0x2, P2 ;  /* 0x0000000202027807 */ /* 0x000fe20001000000 */
[----:B------:R-:W-:Y:S06]  /*0500*/  @!P0 BRA `(.L_x_4) ;  /* 0x00000000001c8947 */ /* 0x000fec0003800000 */
[----:B------:R-:W0:Y:S02]  /*0510*/  LDC.64 R4, c[0x0][0x598] ;  /* 0x00016600ff047b82 */ /* 0x000e240000000a00 */
[----:B0-----:R-:W2:Y:S02]  /*0520*/  LDG.E.64 R4, desc[UR12][R4.64] ;  /* 0x0000000c04047981 */ /* 0x001ea4000c1e1b00 */
[----:B--2---:R-:W-:-:S04]  /*0530*/  ISETP.NE.U32.AND P0, PT, R4, RZ, PT ;  /* 0x000000ff0400720c */ /* 0x004fc80003f05070 */
[----:B------:R-:W-:-:S13]  /*0540*/  ISETP.NE.AND.EX P0, PT, R5, RZ, PT, P0 ;  /* 0x000000ff0500720c */ /* 0x000fda0003f05300 */
[----:B------:R-:W-:Y:S05]  /*0550*/  @!P0 BRA `(.L_x_4) ;  /* 0x0000000000088947 */ /* 0x000fea0003800000 */
[----:B------:R2:W5:Y:S01]  /*0560*/  LD.E R11, desc[UR12][R4.64] ;  /* 0x0000000c040b7980 */ /* 0x000562000c101900 */
[----:B------:R-:W-:Y:S05]  /*0570*/  BRA `(.L_x_5) ;  /* 0x0000000000207947 */ /* 0x000fea0003800000 */
.L_x_4:
[----:B------:R-:W-:Y:S02]  /*0580*/  ULDC.64 UR4, c[0x0][0x588] ;  /* 0x0001620000047ab9 */ /* 0x000fe40000000a00 */
[----:B------:R-:W-:-:S04]  /*0590*/  ISETP.NE.U32.AND P0, PT, RZ, UR4, PT ;  /* 0x00000004ff007c0c */ /* 0x000fc8000bf05070 */
[----:B------:R-:W-:-:S13]  /*05a0*/  ISETP.NE.AND.EX P0, PT, RZ, UR5, PT, P0 ;  /* 0x00000005ff007c0c */ /* 0x000fda000bf05300 */
[----:B------:R-:W-:Y:S05]  /*05b0*/  @!P0 BRA `(.L_x_6) ;  /* 0x00000000000c8947 */ /* 0x000fea0003800000 */
[----:B------:R-:W0:Y:S02]  /*05c0*/  LDC.64 R4, c[0x0][0x588] ;  /* 0x00016200ff047b82 */ /* 0x000e240000000a00 */
[----:B0-----:R0:W5:Y:S01]  /*05d0*/  LDG.E R11, desc[UR12][R4.64] ;  /* 0x0000000c040b7981 */ /* 0x001162000c1e1900 */
[----:B------:R-:W-:Y:S05]  /*05e0*/  BRA `(.L_x_5) ;  /* 0x0000000000047947 */ /* 0x000fea0003800000 */
.L_x_6:
[----:B------:R-:W1:Y:S02]  /*05f0*/  LDC R11, c[0x0][0x580] ;  /* 0x00016000ff0b7b82 */ /* 0x000e640000000800 */
.L_x_5:
[----:B------:R-:W-:Y:S02]  /*0600*/  ULDC.64 UR4, c[0x0][0x5a0] ;  /* 0x0001680000047ab9 */ /* 0x000fe40000000a00 */
[----:B------:R-:W-:-:S04]  /*0610*/  ISETP.NE.U32.AND P0, PT, RZ, UR4, PT ;  /* 0x00000004ff007c0c */ /* 0x000fc8000bf05070 */
[----:B------:R-:W-:-:S13]  /*0620*/  ISETP.NE.AND.EX P0, PT, RZ, UR5, PT, P0 ;  /* 0x00000005ff007c0c */ /* 0x000fda000bf05300 */
[----:B------:R-:W-:Y:S05]  /*0630*/  @!P0 BRA `(.L_x_7) ;  /* 0x00000000001c8947 */ /* 0x000fea0003800000 */
[----:B0-2---:R-:W0:Y:S02]  /*0640*/  LDC.64 R4, c[0x0][0x5a0] ;  /* 0x00016800ff047b82 */ /* 0x005e240000000a00 */
[----:B0-----:R-:W2:Y:S02]  /*0650*/  LDG.E.64 R4, desc[UR12][R4.64] ;  /* 0x0000000c04047981 */ /* 0x001ea4000c1e1b00 */
[----:B--2---:R-:W-:-:S04]  /*0660*/  ISETP.NE.U32.AND P0, PT, R4, RZ, PT ;  /* 0x000000ff0400720c */ /* 0x004fc80003f05070 */
[----:B------:R-:W-:-:S13]  /*0670*/  ISETP.NE.AND.EX P0, PT, R5, RZ, PT, P0 ;  /* 0x000000ff0500720c */ /* 0x000fda0003f05300 */
[----:B------:R-:W-:Y:S05]  /*0680*/  @!P0 BRA `(.L_x_7) ;  /* 0x0000000000088947 */ /* 0x000fea0003800000 */
[----:B------:R0:W5:Y:S01]  /*0690*/  LD.E R14, desc[UR12][R4.64] ;  /* 0x0000000c040e7980 */ /* 0x000162000c101900 */
[----:B------:R-:W-:Y:S05]  /*06a0*/  BRA `(.L_x_8) ;  /* 0x0000000000207947 */ /* 0x000fea0003800000 */
.L_x_7:
[----:B------:R-:W-:Y:S02]  /*06b0*/  ULDC.64 UR4, c[0x0][0x590] ;  /* 0x0001640000047ab9 */ /* 0x000fe40000000a00 */
[----:B------:R-:W-:-:S04]  /*06c0*/  ISETP.NE.U32.AND P0, PT, RZ, UR4, PT ;  /* 0x00000004ff007c0c */ /* 0x000fc8000bf05070 */
[----:B------:R-:W-:-:S13]  /*06d0*/  ISETP.NE.AND.EX P0, PT, RZ, UR5, PT, P0 ;  /* 0x00000005ff007c0c */ /* 0x000fda000bf05300 */
[----:B------:R-:W-:Y:S05]  /*06e0*/  @!P0 BRA `(.L_x_9) ;  /* 0x00000000000c8947 */ /* 0x000fea0003800000 */
[----:B------:R-:W3:Y:S02]  /*06f0*/  LDC.64 R14, c[0x0][0x590] ;  /* 0x00016400ff0e7b82 */ /* 0x000ee40000000a00 */
[----:B---3--:R4:W5:Y:S01]  /*0700*/  LDG.E R14, desc[UR12][R14.64] ;  /* 0x0000000c0e0e7981 */ /* 0x008962000c1e1900 */
[----:B------:R-:W-:Y:S05]  /*0710*/  BRA `(.L_x_8) ;  /* 0x0000000000047947 */ /* 0x000fea0003800000 */
.L_x_9:
[----:B------:R-:W3:Y:S02]  /*0720*/  LDC R14, c[0x0][0x584] ;  /* 0x00016100ff0e7b82 */ /* 0x000ee40000000800 */
.L_x_8:
[----:B------:R-:W1:Y:S01]  /*0730*/  LDC R3, c[0x0][0x3c4] ;  /* 0x0000f100ff037b82 */ /* 0x000e620000000800 */
[----:B------:R-:W-:-:S07]  /*0740*/  ISETP.NE.AND P0, PT, R7, RZ, PT ;  /* 0x000000ff0700720c */ /* 0x000fce0003f05270 */
[----:B------:R-:W4:Y:S01]  /*0750*/  LDC.64 R12, c[0x0][0x3c8] ;  /* 0x0000f200ff0c7b82 */ /* 0x000f220000000a00 */
[----:B-1----:R-:W-:-:S05]  /*0760*/  VIADD R3, R3, 0x1f ;  /* 0x0000001f03037836 */ /* 0x002fca0000000000 */
[----:B0-2---:R-:W-:-:S04]  /*0770*/  SHF.R.S32.HI R4, RZ, 0x1f, R3 ;  /* 0x0000001fff047819 */ /* 0x005fc80000011403 */
[----:B------:R-:W-:-:S04]  /*0780*/  LEA.HI R4, R4, R3, RZ, 0x5 ;  /* 0x0000000304047211 */ /* 0x000fc800078f28ff */
[----:B------:R-:W-:-:S05]  /*0790*/  SHF.R.S32.HI R5, RZ, 0x5, R4 ;  /* 0x00000005ff057819 */ /* 0x000fca0000011404 */
[----:B----4-:R-:W-:-:S04]  /*07a0*/  IMAD R4, R5, R12, RZ ;  /* 0x0000000c05047224 */ /* 0x010fc800078e02ff */
[----:B------:R-:W-:Y:S01]  /*07b0*/  IMAD R3, R4, R13, RZ ;  /* 0x0000000d04037224 */ /* 0x000fe200078e02ff */
[----:B------:R-:W-:Y:S06]  /*07c0*/  @!P0 BRA `(.L_x_10) ;  /* 0x000000b000ac8947 */ /* 0x000fec0003800000 */
[----:B------:R-:W-:-:S13]  /*07d0*/  ISETP.NE.AND P0, PT, R7, 0x1, PT ;  /* 0x000000010700780c */ /* 0x000fda0003f05270 */
[----:B------:R-:W-:Y:S05]  /*07e0*/  @P0 EXIT ;  /* 0x000000000000094d */ /* 0x000fea0003800000 */
[----:B------:R-:W-:Y:S01]  /*07f0*/  ISETP.GE.AND P0, PT, R3, 0x1, PT ;  /* 0x000000010300780c */ /* 0x000fe20003f06270 */
[----:B------:R-:W-:Y:S01]  /*0800*/  UMOV UR4, URZ ;  /* 0x0000003f00047c82 */ /* 0x000fe20008000000 */
[----:B------:R-:W-:Y:S02]  /*0810*/  CS2R R54, SRZ ;  /* 0x0000000000367805 */ /* 0x000fe4000001ff00 */
[----:B------:R-:W-:Y:S02]  /*0820*/  CS2R R120, SRZ ;  /* 0x0000000000787805 */ /* 0x000fe4000001ff00 */
[----:B------:R-:W-:Y:S02]  /*0830*/  CS2R R122, SRZ ;  /* 0x00000000007a7805 */ /* 0x000fe4000001ff00 */
[----:B------:R-:W-:Y:S02]  /*0840*/  CS2R R124, SRZ ;  /* 0x00000000007c7805 */ /* 0x000fe4000001ff00 */
[----:B------:R-:W-:-:S02]  /*0850*/  CS2R R126, SRZ ;  /* 0x00000000007e7805 */ /* 0x000fc4000001ff00 */
[----:B------:R-:W-:Y:S02]  /*0860*/  CS2R R128, SRZ ;  /* 0x0000000000807805 */ /* 0x000fe4000001ff00 */
        /* <DEDUP_REMOVED lines=57> */
[----:B------:R-:W-:Y:S01]  /*0c00*/  CS2R R52, SRZ ;  /* 0x0000000000347805 */ /* 0x000fe2000001ff00 */
[----:B------:R-:W-:Y:S06]  /*0c10*/  @!P0 BRA `(.L_x_11) ;  /* 0x0000000000dc8947 */ /* 0x000fec0003800000 */
[----:B------:R-:W-:-:S04]  /*0c20*/  LOP3.LUT R4, R2, 0x1, RZ, 0xfc, !PT ;  /* 0x0000000102047812 */ /* 0x000fc800078efcff */
[----:B------:R-:W-:-:S13]  /*0c30*/  ISETP.NE.AND P1, PT, R4, 0x3, PT ;  /* 0x000000030400780c */ /* 0x000fda0003f25270 */
[----:B------:R-:W-:Y:S05]  /*0c40*/  @!P1 BRA `(.L_x_12) ;  /* 0x0000000000049947 */ /* 0x000fea0003800000 */
[----:B------:R-:W-:Y:S01]  /*0c50*/  BPT.TRAP 0x1 ;  /* 0x000000040000795c */ /* 0x000fe20000300000 */
.L_x_12:
[----:B------:R-:W0:Y:S01]  /*0c60*/  S2UR UR5, SR_CgaCtaId ;  /* 0x00000000000579c3 */ /* 0x000e220000008800 */
[----:B------:R-:W-:Y:S01]  /*0c70*/  SHF.L.U32 R4, RZ, 0x1f, RZ ;  /* 0x0000001fff047819 */ /* 0x000fe200000006ff */
[----:B------:R-:W-:Y:S02]  /*0c80*/  UMOV UR4, 0x400 ;  /* 0x0000040000047882 */ /* 0x000fe40000000000 */
[----:B0-----:R-:W-:-:S12]  /*0c90*/  ULEA UR5, UR5, UR4, 0x18 ;  /* 0x0000000405057291 */ /* 0x001fd8000f8ec03f */
.L_x_13:
[----:B0-----:R-:W-:-:S04]  /*0ca0*/  IMAD.U32 R5, RZ, RZ, UR5 ;  /* 0x00000005ff057e24 */ /* 0x001fc8000f8e00ff */
[----:B------:R0:W1:Y:S03]  /*0cb0*/  SYNCS.PHASECHK.TRANS64.TRYWAIT P1, [R5+URZ+0x37000], R4 ;  /* 0x03700004050075a7 */ /* 0x000066000802017f */
[----:B-1----:R-:W-:Y:S05]  /*0cc0*/  @!P1 NANOSLEEP.SYNCS 0x989680 ;  /* 0x009896800000995d */ /* 0x002fea0003900000 */
[----:B------:R-:W1:Y:S02]  /*0cd0*/  @!P1 SYNCS.PHASECHK.TRANS64 P1, [R5+URZ+0x37000], R4 ;  /* 0x03700004050095a7 */ /* 0x000e64000802007f */
[----:B-1----:R-:W-:Y:S05]  /*0ce0*/  @!P1 BRA `(.L_x_13) ;  /* 0xfffffffc00ec9947 */ /* 0x002fea000383ffff */
[----:B------:R-:W-:Y:S01]  /*0cf0*/  USHF.R.U32.HI UR4, URZ, 0x4, UR5 ;  /* 0x000000043f047899 */ /* 0x000fe20008011605 */
[----:B------:R-:W-:Y:S01]  /*0d00*/  WARPGROUP.ARRIVE ;  /* 0x00000000000079c5 */ /* 0x000fe20000000000 */
[----:B------:R-:W-:Y:S02]  /*0d10*/  UIADD3 UR5, UR5, 0x2c000, URZ ;  /* 0x0002c00005057890 */ /* 0x000fe4000fffe03f */
[----:B------:R-:W-:Y:S02]  /*0d20*/  ULOP3.LUT UR4, UR4, 0x3fff, URZ, 0xc0, !UPT ;  /* 0x00003fff04047892 */ /* 0x000fe4000f8ec03f */
[----:B------:R-:W-:Y:S02]  /*0d30*/  USHF.R.U32.HI UR5, URZ, 0x4, UR5 ;  /* 0x000000043f057899 */ /* 0x000fe40008011605 */
[----:B------:R-:W-:Y:S02]  /*0d40*/  ULOP3.LUT UR14, UR4, 0x10000, URZ, 0xfc, !UPT ;  /* 0x00010000040e7892 */ /* 0x000fe4000f8efc3f */
[----:B------:R-:W-:-:S02]  /*0d50*/  ULOP3.LUT UR8, UR5, 0x3fff, URZ, 0xc0, !UPT ;  /* 0x00003fff05087892 */ /* 0x000fc4000f8ec03f */
[----:B------:R-:W-:Y:S02]  /*0d60*/  UIADD3 UR9, UR14, 0x100, URZ ;  /* 0x000001000e097890 */ /* 0x000fe4000fffe03f */
[----:B------:R-:W-:Y:S01]  /*0d70*/  UIADD3 UR10, UR14, 0x200, URZ ;  /* 0x000002000e0a7890 */ /* 0x000fe2000fffe03f */
[----:B------:R-:W-:Y:S02]  /*0d80*/  UMOV UR7, 0x40000040 ;  /* 0x4000004000077882 */ /* 0x000fe40000000000 */
[----:B------:R-:W-:Y:S01]  /*0d90*/  UMOV UR6, UR8 ;  /* 0x0000000800067c82 */ /* 0x000fe20008000000 */
[----:B------:R-:W-:Y:S01]  /*0da0*/  UMOV UR4, UR14 ;  /* 0x0000000e00047c82 */ /* 0x000fe20008000000 */
[----:B------:R-:W-:Y:S01]  /*0db0*/  UMOV UR5, 0x80000020 ;  /* 0x8000002000057882 */ /* 0x000fe20000000000 */
[----:B------:R-:W-:Y:S01]  /*0dc0*/  UIADD3 UR11, UR14, 0x300, URZ ;  /* 0x000003000e0b7890 */ /* 0x000fe2000fffe03f */
[----:B------:R-:W-:Y:S01]  /*0dd0*/  HGMMA.64x64x16.F32.BF16 R120, gdesc[UR4].tnspB, RZ, !UPT ;  /* 0x40e00000047879f0 */ /* 0x000fe2000c7018ff */
        /* <DEDUP_REMOVED lines=9> */
[----:B------:R-:W-:-:S02]  /*0e70*/  UMOV UR5, 0x80000020 ;  /* 0x8000002000057882 */ /* 0x000fc40000000000 */
[----:B------:R-:W-:Y:S01]  /*0e80*/  HGMMA.64x64x16.F32.BF16 R24, gdesc[UR4].tnspB, RZ, !UPT ;  /* 0x40e00000041879f0 */ /* 0x000fe2000c7018ff */
[----:B------:R-:W-:Y:S02]  /*0e90*/  UIADD3 UR4, UR14, 0x2, URZ ;  /* 0x000000020e047890 */ /* 0x000fe4000fffe03f */
[----:B------:R-:W-:Y:S02]  /*0ea0*/  UIADD3 UR6, UR8, 0x80, URZ ;  /* 0x0000008008067890 */ /* 0x000fe4000fffe03f */
[----:B------:R-:W-:Y:S01]  /*0eb0*/  UIADD3 UR8, UR14, 0x102, URZ ;  /* 0x000001020e087890 */ /* 0x000fe2000fffe03f */
[----:B------:R-:W-:Y:S01]  /*0ec0*/  UMOV UR5, 0x80000020 ;  /* 0x8000002000057882 */ /* 0x000fe20000000000 */
[----:B------:R-:W-:-:S05]  /*0ed0*/  UMOV UR7, 0x40000040 ;  /* 0x4000004000077882 */ /* 0x000fca0000000000 */
[----:B------:R-:W-:Y:S01]  /*0ee0*/  HGMMA.64x64x16.F32.BF16 R120, gdesc[UR4].tnspB, R120 ;  /* 0x40e00000047879f0 */ /* 0x000fe20008701878 */
[----:B------:R-:W-:Y:S01]  /*0ef0*/  UMOV UR4, UR8 ;  /* 0x0000000800047c82 */ /* 0x000fe20008000000 */
[----:B------:R-:W-:Y:S02]  /*0f00*/  UMOV UR5, 0x80000020 ;  /* 0x8000002000057882 */ /* 0x000fe40000000000 */
[----:B------:R-:W-:Y:S01]  /*0f10*/  HGMMA.64x64x16.F32.BF16 R88, gdesc[UR4].tnspB, R88 ;  /* 0x40e00000045879f0 */ /* 0x000fe20008701858 */
[----:B------:R-:W-:Y:S01]  /*0f20*/  UMOV UR4, UR9 ;  /* 0x0000000900047c82 */ /* 0x000fe20008000000 */
[----:B------:R-:W-:Y:S02]  /*0f30*/  UMOV UR5, 0x80000020 ;  /* 0x8000002000057882 */ /* 0x000fe40000000000 */
[----:B------:R-:W-:Y:S01]  /*0f40*/  HGMMA.64x64x16.F32.BF16 R56, gdesc[UR4].tnspB, R56 ;  /* 0x40e00000043879f0 */ /* 0x000fe20008701838 */
[----:B------:R-:W-:Y:S01]  /*0f50*/  UMOV UR4, UR10 ;  /* 0x0000000a00047c82 */ /* 0x000fe20008000000 */
[----:B------:R-:W-:-:S02]  /*0f60*/  UMOV UR5, 0x80000020 ;  /* 0x8000002000057882 */ /* 0x000fc40000000000 */
[----:B------:R-:W-:Y:S01]  /*0f70*/  HGMMA.64x64x16.F32.BF16 R24, gdesc[UR4].tnspB, R24, gsb0 ;  /* 0x40e00000041879f0 */ /* 0x000fe20008001818 */
[----:B------:R-:W-:-:S05]  /*0f80*/  UMOV UR4, 0x1 ;  /* 0x0000000100047882 */ /* 0x000fca0000000000 */
.L_x_11:
[----:B0-----:R-:W-:-:S05]  /*0f90*/  VIMNMX R4, R3, 0x1, PT ;  /* 0x0000000103047848 */ /* 0x001fca0003fe0100 */
[----:B------:R-:W-:-:S05]  /*0fa0*/  IMAD.IADD R3, R3, 0x1, -R4 ;  /* 0x0000000103037824 */ /* 0x000fca00078e0a04 */
[----:B------:R-:W-:-:S13]  /*0fb0*/  ISETP.GE.AND P1, PT, R3, 0x1, PT ;  /* 0x000000010300780c */ /* 0x000fda0003f26270 */
[----:B------:R-:W-:Y:S05]  /*0fc0*/  @!P1 BRA `(.L_x_14) ;  /* 0x00000004004c9947 */ /* 0x000fea0003800000 */
[----:B------:R-:W0:Y:S01]  /*0fd0*/  S2UR UR5, SR_CgaCtaId ;  /* 0x00000000000579c3 */ /* 0x000e220000008800 */
[----:B------:R-:W-:Y:S01]  /*0fe0*/  UMOV UR6, 0x400 ;  /* 0x0000040000067882 */ /* 0x000fe20000000000 */
[----:B------:R-:W-:Y:S01]  /*0ff0*/  LOP3.LUT R8, R2, 0x1, RZ, 0xfc, !PT ;  /* 0x0000000102087812 */ /* 0x000fe200078efcff */
[----:B------:R-:W-:Y:S01]  /*1000*/  IMAD.MOV.U32 R7, RZ, RZ, RZ ;  /* 0x000000ffff077224 */ /* 0x000fe200078e00ff */
[----:B------:R-:W-:Y:S01]  /*1010*/  UISETP.NE.U32.AND UP0, UPT, UR4, URZ, UPT ;  /* 0x0000003f0400728c */ /* 0x000fe2000bf05070 */
[----:B------:R-:W-:Y:S01]  /*1020*/  IMAD.MOV.U32 R4, RZ, RZ, R3 ;  /* 0x000000ffff047224 */ /* 0x000fe200078e0003 */
[----:B0-----:R-:W-:-:S04]  /*1030*/  ULEA UR6, UR5, UR6, 0x18 ;  /* 0x0000000605067291 */ /* 0x001fc8000f8ec03f */
[----:B------:R-:W-:Y:S02]  /*1040*/  UIADD3 UR5, UR6, 0x2c000, URZ ;  /* 0x0002c00006057890 */ /* 0x000fe4000fffe03f */
[----:B------:R-:W-:Y:S02]  /*1050*/  USHF.R.U32.HI UR7, URZ, 0x4, UR6 ;  /* 0x000000043f077899 */ /* 0x000fe40008011606 */
[----:B------:R-:W-:Y:S02]  /*1060*/  USHF.R.U32.HI UR5, URZ, 0x4, UR5 ;  /* 0x000000043f057899 */ /* 0x000fe40008011605 */
[----:B------:R-:W-:Y:S02]  /*1070*/  ULOP3.LUT UR7, UR7, 0x3fff, URZ, 0xc0, !UPT ;  /* 0x00003fff07077892 */ /* 0x000fe4000f8ec03f */
[----:B------:R-:W-:Y:S02]  /*1080*/  ULOP3.LUT UR18, UR5, 0x3fff, URZ, 0xc0, !UPT ;  /* 0x00003fff05127892 */ /* 0x000fe4000f8ec03f */
[----:B------:R-:W-:Y:S01]  /*1090*/  ULOP3.LUT UR19, UR7, 0x10000, URZ, 0xfc, !UPT ;  /* 0x0001000007137892 */ /* 0x000fe2000f8efc3f */
[----:B------:R-:W-:-:S11]  /*10a0*/  UMOV UR5, URZ ;  /* 0x0000003f00057c82 */ /* 0x000fd60008000000 */
.L_x_19:
[----:B------:R-:W-:-:S13]  /*10b0*/  ISETP.NE.AND P2, PT, R8, 0x3, PT ;  /* 0x000000030800780c */ /* 0x000fda0003f45270 */
[----:B0-----:R-:W-:Y:S05]  /*10c0*/  @!P2 BRA `(.L_x_15) ;  /* 0x000000000004a947 */ /* 0x001fea0003800000 */
[----:B------:R-:W-:Y:S01]  /*10d0*/  BPT.TRAP 0x1 ;  /* 0x000000040000795c */ /* 0x000fe20000300000 */
.L_x_15:
[----:B------:R-:W-:Y:S01]  /*10e0*/  SHF.L.U32 R5, R7, 0x1f, RZ ;  /* 0x0000001f07057819 */ /* 0x000fe200000006ff */
[----:B------:R-:W-:-:S12]  /*10f0*/  ULEA UR7, UR4, UR6, 0x3 ;  /* 0x0000000604077291 */ /* 0x000fd8000f8e183f */
.L_x_16:
[----:B0-----:R-:W-:-:S04]  /*1100*/  IMAD.U32 R6, RZ, RZ, UR7 ;  /* 0x00000007ff067e24 */ /* 0x001fc8000f8e00ff */
[----:B------:R0:W1:Y:S03]  /*1110*/  SYNCS.PHASECHK.TRANS64.TRYWAIT P1, [R6+URZ+0x37000], R5 ;  /* 0x03700005060075a7 */ /* 0x000066000802017f */
[----:B-1----:R-:W-:Y:S05]  /*1120*/  @!P1 NANOSLEEP.SYNCS 0x989680 ;  /* 0x009896800000995d */ /* 0x002fea0003900000 */
[----:B------:R-:W1:Y:S02]  /*1130*/  @!P1 SYNCS.PHASECHK.TRANS64 P1, [R6+URZ+0x37000], R5 ;  /* 0x03700005060095a7 */ /* 0x000e64000802007f */
[----:B-1----:R-:W-:Y:S05]  /*1140*/  @!P1 BRA `(.L_x_16) ;  /* 0xfffffffc00ec9947 */ /* 0x002fea000383ffff */
[----:B------:R-:W-:Y:S01]  /*1150*/  ULEA UR7, UR4, UR19, 0xa ;  /* 0x0000001304077291 */ /* 0x000fe2000f8e503f */
[----:B------:R-:W-:Y:S01]  /*1160*/  WARPGROUP.ARRIVE ;  /* 0x00000000000079c5 */ /* 0x000fe20000000000 */
[----:B------:R-:W-:Y:S02]  /*1170*/  ULEA UR14, UR4, UR18, 0x8 ;  /* 0x00000012040e7291 */ /* 0x000fe4000f8e403f */
[----:B------:R-:W-:Y:S02]  /*1180*/  UIADD3 UR15, UR7, 0x100, URZ ;  /* 0x00000100070f7890 */ /* 0x000fe4000fffe03f */
[----:B------:R-:W-:Y:S02]  /*1190*/  UIADD3 UR16, UR7, 0x200, URZ ;  /* 0x0000020007107890 */ /* 0x000fe4000fffe03f */
[----:B------:R-:W-:Y:S01]  /*11a0*/  UMOV UR8, UR7 ;  /* 0x0000000700087c82 */ /* 0x000fe20008000000 */
[----:B------:R-:W-:Y:S01]  /*11b0*/  UMOV UR9, 0x80000020 ;  /* 0x8000002000097882 */ /* 0x000fe20000000000 */
[----:B------:R-:W-:Y:S01]  /*11c0*/  UMOV UR10, UR14 ;  /* 0x0000000e000a7c82 */ /* 0x000fe20008000000 */
[----:B------:R-:W-:Y:S01]  /*11d0*/  UMOV UR11, 0x40000040 ;  /* 0x40000040000b7882 */ /* 0x000fe20000000000 */
[----:B------:R-:W-:Y:S01]  /*11e0*/  UIADD3 UR17, UR7, 0x300, URZ ;  /* 0x0000030007117890 */ /* 0x000fe2000fffe03f */
[----:B------:R-:W-:Y:S01]  /*11f0*/  HGMMA.64x64x16.F32.BF16 R120, gdesc[UR8].tnspB, R120, UP0 ;  /* 0x40e00000087879f0 */ /* 0x000fe2000bf01878 */
[----:B------:R-:W-:Y:S01]  /*1200*/  UMOV UR8, UR15 ;  /* 0x0000000f00087c82 */ /* 0x000fe20008000000 */
[----:B------:R-:W-:Y:S01]  /*1210*/  UMOV UR9, 0x80000020 ;  /* 0x8000002000097882 */ /* 0x000fe20000000000 */
[----:B------:R-:W-:Y:S01]  /*1220*/  UIADD3 UR15, UR7, 0x202, URZ ;  /* 0x00000202070f7890 */ /* 0x000fe2000fffe03f */
[----:B------:R-:W-:Y:S01]  /*1230*/  HGMMA.64x64x16.F32.BF16 R88, gdesc[UR8].tnspB, R88, UP0 ;  /* 0x40e00000085879f0 */ /* 0x000fe2000bf01858 */
[----:B------:R-:W-:Y:S01]  /*1240*/  UMOV UR8, UR16 ;  /* 0x0000001000087c82 */ /* 0x000fe20008000000 */
[----:B------:R-:W-:-:S02]  /*1250*/  UMOV UR9, 0x80000020 ;  /* 0x8000002000097882 */ /* 0x000fc40000000000 */
[----:B------:R-:W-:Y:S01]  /*1260*/  HGMMA.64x64x16.F32.BF16 R56, gdesc[UR8].tnspB, R56, UP0 ;  /* 0x40e00000083879f0 */ /* 0x000fe2000bf01838 */
[----:B------:R-:W-:Y:S01]  /*1270*/  UMOV UR8, UR17 ;  /* 0x0000001100087c82 */ /* 0x000fe20008000000 */
[----:B------:R-:W-:Y:S02]  /*1280*/  UMOV UR9, 0x80000020 ;  /* 0x8000002000097882 */ /* 0x000fe40000000000 */
[----:B------:R-:W-:Y:S01]  /*1290*/  HGMMA.64x64x16.F32.BF16 R24, gdesc[UR8].tnspB, R24, UP0 ;  /* 0x40e00000081879f0 */ /* 0x000fe2000bf01818 */
[----:B------:R-:W-:Y:S02]  /*12a0*/  UIADD3 UR8, UR7, 0x2, URZ ;  /* 0x0000000207087890 */ /* 0x000fe4000fffe03f */
[----:B------:R-:W-:Y:S02]  /*12b0*/  UIADD3 UR10, UR14, 0x80, URZ ;  /* 0x000000800e0a7890 */ /* 0x000fe4000fffe03f */
[----:B------:R-:W-:Y:S01]  /*12c0*/  UIADD3 UR14, UR7, 0x102, URZ ;  /* 0x00000102070e7890 */ /* 0x000fe2000fffe03f */
[----:B------:R-:W-:Y:S01]  /*12d0*/  UMOV UR9, 0x80000020 ;  /* 0x8000002000097882 */ /* 0x000fe20000000000 */
[----:B------:R-:W-:Y:S01]  /*12e0*/  UMOV UR11, 0x40000040 ;  /* 0x40000040000b7882 */ /* 0x000fe20000000000 */
[----:B------:R-:W-:-:S04]  /*12f0*/  UIADD3 UR7, UR7, 0x302, URZ ;  /* 0x0000030207077890 */ /* 0x000fc8000fffe03f */
        /* <DEDUP_REMOVED lines=9> */
[----:B------:R-:W-:Y:S03]  /*1390*/  HGMMA.64x64x16.F32.BF16 R24, gdesc[UR8].tnspB, R24, gsb0 ;  /* 0x40e00000081879f0 */ /* 0x000fe60008001818 */
[----:B------:R-:W-:Y:S02]  /*13a0*/  WARPGROUP.DEPBAR.LE gsb0, 0x1 ;  /* 0x00008000000079c5 */ /* 0x000fe40000010100 */
[----:B------:R-:W-:Y:S05]  /*13b0*/  @!P2 BRA `(.L_x_17) ;  /* 0x000000000004a947 */ /* 0x000fea0003800000 */
[----:B------:R-:W-:Y:S01]  /*13c0*/  BPT.TRAP 0x1 ;  /* 0x000000040000795c */ /* 0x000fe20000300000 */
.L_x_17:
[----:B------:R-:W-:Y:S01]  /*13d0*/  ULEA UR7, UR5, UR6, 0x3 ;  /* 0x0000000605077291 */ /* 0x000fe2000f8e183f */
[----:B------:R-:W-:-:S03]  /*13e0*/  ISETP.GT.U32.AND P1, PT, R2, 0x1, PT ;  /* 0x000000010200780c */ /* 0x000fc60003f24070 */
[----:B------:R-:W-:-:S04]  /*13f0*/  UIADD3 UR7, UR7, 0x37058, URZ ;  /* 0x0003705807077890 */ /* 0x000fc8000fffe03f */
[----:B------:R-:W-:-:S09]  /*1400*/  UPRMT UR7, URZ, 0x654, UR7 ;  /* 0x000006543f077896 */ /* 0x000fd20008000007 */
[----:B------:R-:W-:Y:S01]  /*1410*/  SYNCS.ARRIVE.TRANS64.RED.A1T0 RZ, [UR7], RZ ;  /* 0x000000ffffff79a7 */ /* 0x000fe20008100407 */
[----:B------:R-:W-:Y:S05]  /*1420*/  @P1 BRA `(.L_x_18) ;  /* 0x0000000000041947 */ /* 0x000fea0003800000 */
[----:B------:R-:W-:Y:S01]  /*1430*/  BPT.TRAP 0x1 ;  /* 0x000000040000795c */ /* 0x000fe20000300000 */
.L_x_18:
[----:B------:R-:W-:Y:S01]  /*1440*/  UIADD3 UR4, UR4, 0x1, URZ ;  /* 0x0000000104047890 */ /* 0x000fe2000fffe03f */
[C---:B------:R-:W-:Y:S01]  /*1450*/  ISETP.GT.AND P1, PT, R4.reuse, 0x1, PT ;  /* 0x000000010400780c */ /* 0x040fe20003f24270 */
[----:B------:R-:W-:Y:S01]  /*1460*/  UIADD3 UR5, UR5, 0x1, URZ ;  /* 0x0000000105057890 */ /* 0x000fe2000fffe03f */
[----:B------:R-:W-:Y:S01]  /*1470*/  VIADD R4, R4, 0xffffffff ;  /* 0xffffffff04047836 */ /* 0x000fe20000000000 */
[----:B------:R-:W-:Y:S02]  /*1480*/  UISETP.NE.AND UP0, UPT, UR4, 0xb, UPT ;  /* 0x0000000b0400788c */ /* 0x000fe4000bf05270 */
[----:B------:R-:W-:Y:S02]  /*1490*/  UISETP.NE.AND UP1, UPT, UR5, 0xb, UPT ;  /* 0x0000000b0500788c */ /* 0x000fe4000bf25270 */
[----:B------:R-:W-:Y:S02]  /*14a0*/  USEL UR7, URZ, 0x1, UP0 ;  /* 0x000000013f077887 */ /* 0x000fe40008000000 */
[----:B------:R-:W-:-:S02]  /*14b0*/  USEL UR4, UR4, URZ, UP0 ;  /* 0x0000003f04047287 */ /* 0x000fc40008000000 */
[----:B------:R-:W-:Y:S02]  /*14c0*/  USEL UR5, UR5, URZ, UP1 ;  /* 0x0000003f05057287 */ /* 0x000fe40008800000 */
[----:B------:R-:W-:Y:S01]  /*14d0*/  UPLOP3.LUT UP0, UPT, UPT, UPT, UPT, 0x80, 0x0 ;  /* 0x000000000000789c */ /* 0x000fe20003f0f070 */
[----:B------:R-:W-:Y:S01]  /*14e0*/  LOP3.LUT R7, R7, UR7, RZ, 0x3c, !PT ;  /* 0x0000000707077c12 */ /* 0x000fe2000f8e3cff */
[----:B------:R-:W-:Y:S09]  /*14f0*/  @P1 BRA `(.L_x_19) ;  /* 0xfffffff800ec1947 */ /* 0x000ff2000383ffff */
.L_x_14:
[----:B------:R-:W-:Y:S02]  /*1500*/  WARPGROUP.DEPBAR.LE gsb0, 0x0 ;  /* 0x00008000000079c5 */ /* 0x000fe40000010000 */
[----:B------:R-:W-:Y:S05]  /*1510*/  @!P0 BRA `(.L_x_20) ;  /* 0x0000000000448947 */ /* 0x000fea0003800000 */
[----:B------:R-:W-:-:S04]  /*1520*/  LOP3.LUT R4, R2, 0x1, RZ, 0xfc, !PT ;  /* 0x0000000102047812 */ /* 0x000fc800078efcff */
[----:B------:R-:W-:-:S13]  /*1530*/  ISETP.NE.AND P0, PT, R4, 0x3, PT ;  /* 0x000000030400780c */ /* 0x000fda0003f05270 */
[----:B------:R-:W-:Y:S05]  /*1540*/  @!P0 BRA `(.L_x_21) ;  /* 0x0000000000048947 */ /* 0x000fea0003800000 */
[----:B------:R-:W-:Y:S01]  /*1550*/  BPT.TRAP 0x1 ;  /* 0x000000040000795c */ /* 0x000fe20000300000 */
.L_x_21:
[----:B0-----:R-:W0:Y:S01]  /*1560*/  S2R R6, SR_CgaCtaId ;  /* 0x0000000000067919 */ /* 0x001e220000008800 */
[----:B------:R-:W-:Y:S01]  /*1570*/  IMAD.WIDE.U32 R4, R3, -0x45d1745d, RZ ;  /* 0xba2e8ba303047825 */ /* 0x000fe200078e00ff */
[----:B------:R-:W-:-:S04]  /*1580*/  ISETP.GT.U32.AND P0, PT, R2, 0x1, PT ;  /* 0x000000010200780c */ /* 0x000fc80003f04070 */
[----:B------:R-:W-:Y:S02]  /*1590*/  SHF.R.U32.HI R4, RZ, 0x3, R5 ;  /* 0x00000003ff047819 */ /* 0x000fe40000011605 */
[----:B------:R-:W-:-:S03]  /*15a0*/  MOV R5, 0x400 ;  /* 0x0000040000057802 */ /* 0x000fc60000000f00 */
[----:B------:R-:W-:Y:S01]  /*15b0*/  IMAD R3, R4, -0xb, R3 ;  /* 0xfffffff504037824 */ /* 0x000fe200078e0203 */
[----:B0-----:R-:W-:-:S05]  /*15c0*/  LEA R6, R6, R5, 0x18 ;  /* 0x0000000506067211 */ /* 0x001fca00078ec0ff */
[----:B------:R-:W-:-:S04]  /*15d0*/  IMAD R3, R3, 0x8, R6 ;  /* 0x0000000803037824 */ /* 0x000fc800078e0206 */
[----:B------:R-:W-:-:S05]  /*15e0*/  VIADD R3, R3, 0x37058 ;  /* 0x0003705803037836 */ /* 0x000fca0000000000 */
[----:B------:R-:W-:-:S04]  /*15f0*/  PRMT R3, RZ, 0x654, R3 ;  /* 0x00000654ff037816 */ /* 0x000fc80000000003 */
[----:B------:R1:W-:Y:S01]  /*1600*/  SYNCS.ARRIVE.TRANS64.RED.A1T0 RZ, [R3+URZ], RZ ;  /* 0x000000ff03ff79a7 */ /* 0x0003e2000810043f */
[----:B------:R-:W-:Y:S05]  /*1610*/  @P0 BRA `(.L_x_20) ;  /* 0x0000000000040947 */ /* 0x000fea0003800000 */
[----:B------:R-:W-:Y:S01]  /*1620*/  BPT.TRAP 0x1 ;  /* 0x000000040000795c */ /* 0x000fe20000300000 */
.L_x_20:
[----:B------:R-:W2:Y:S01]  /*1630*/  S2R R4, SR_CTAID.Y ;  /* 0x0000000000047919 */ /* 0x000ea20000002600 */
[----:B------:R-:W-:Y:S01]  /*1640*/  ULDC.64 UR4, c[0x0][0x280] ;  /* 0x0000a00000047ab9 */ /* 0x000fe20000000a00 */
[----:B-1----:R-:W-:Y:S01]  /*1650*/  SHF.R.S32.HI R3, RZ, 0x1f, R0 ;  /* 0x0000001fff037819 */ /* 0x002fe20000011400 */
[----:B------:R-:W1:Y:S03]  /*1660*/  S2R R9, SR_CTAID.X ;  /* 0x0000000000097919 */ /* 0x000e660000002500 */
[----:B------:R-:W-:-:S04]  /*1670*/  LEA.HI R2, R3, R0, RZ, 0x2 ;  /* 0x0000000003027211 */ /* 0x000fc800078f10ff */
[--C-:B0-----:R-:W-:Y:S02]  /*1680*/  SHF.R.S32.HI R6, RZ, 0x2, R2.reuse ;  /* 0x00000002ff067819 */ /* 0x101fe40000011402 */
[----:B------:R-:W-:-:S04]  /*1690*/  SHF.R.S32.HI R5, RZ, 0x1f, R2 ;  /* 0x0000001fff057819 */ /* 0x000fc80000011402 */
[----:B------:R-:W-:-:S04]  /*16a0*/  LEA.HI R5, R5, R6, RZ, 0x3 ;  /* 0x0000000605057211 */ /* 0x000fc800078f18ff */
[----:B------:R-:W-:Y:S01]  /*16b0*/  LOP3.LUT R7, R5, 0xfffffff8, RZ, 0xc0, !PT ;  /* 0xfffffff805077812 */ /* 0x000fe200078ec0ff */
[----:B--2---:R-:W-:Y:S02]  /*16c0*/  IMAD.SHL.U32 R4, R4, 0x40, RZ ;  /* 0x0000004004047824 */ /* 0x004fe400078e00ff */
[----:B-1----:R-:W-:-:S03]  /*16d0*/  IMAD.SHL.U32 R10, R9, 0x100, RZ ;  /* 0x00000100090a7824 */ /* 0x002fc600078e00ff */
[----:B------:R-:W-:-:S04]  /*16e0*/  ISETP.GE.AND P0, PT, R4, UR5, PT ;  /* 0x0000000504007c0c */ /* 0x000fc8000bf06270 */
[----:B------:R-:W-:-:S13]  /*16f0*/  ISETP.GE.OR P0, PT, R10, UR4, P0 ;  /* 0x000000040a007c0c */ /* 0x000fda0008706670 */
[----:B------:R-:W-:Y:S05]  /*1700*/  @P0 EXIT ;  /* 0x000000000000094d */ /* 0x000fea0003800000 */
[----:B------:R-:W0:Y:S01]  /*1710*/  LDC.64 R12, c[0x0][0x5d0] ;  /* 0x00017400ff0c7b82 */ /* 0x000e220000000a00 */
[----:B------:R-:W-:Y:S01]  /*1720*/  LOP3.LUT R5, R2, 0x7ffffffc, RZ, 0xc0, !PT ;  /* 0x7ffffffc02057812 */ /* 0x000fe200078ec0ff */
[----:B------:R-:W-:Y:S01]  /*1730*/  IMAD.IADD R2, R6, 0x1, -R7 ;  /* 0x0000000106027824 */ /* 0x000fe200078e0a07 */
[----:B------:R-:W-:Y:S02]  /*1740*/  LEA.HI R6, R3, R0, RZ, 0x5 ;  /* 0x0000000003067211 */ /* 0x000fe400078f28ff */
[----:B---3-5:R-:W-:Y:S01]  /*1750*/  FSETP.NEU.AND P1, PT, R14, RZ, PT ;  /* 0x000000ff0e00720b */ /* 0x028fe20003f2d000 */
[----:B------:R-:W-:Y:S01]  /*1760*/  IMAD.IADD R5, R0, 0x1, -R5 ;  /* 0x0000000100057824 */ /* 0x000fe200078e0a05 */
[----:B------:R-:W-:Y:S02]  /*1770*/  SHF.R.S32.HI R3, RZ, 0x1f, R2 ;  /* 0x0000001fff037819 */ /* 0x000fe40000011402 */
[----:B------:R-:W-:Y:S01]  /*1780*/  SHF.R.S32.HI R15, RZ, 0x5, R6 ;  /* 0x00000005ff0f7819 */ /* 0x000fe20000011406 */
[----:B------:R-:W-:-:S02]  /*1790*/  IMAD.SHL.U32 R5, R5, 0x2, RZ ;  /* 0x0000000205057824 */ /* 0x000fc400078e00ff */
[----:B------:R-:W-:-:S03]  /*17a0*/  IMAD.WIDE R8, R9, 0x100, R2 ;  /* 0x0000010009087825 */ /* 0x000fc600078e0202 */
[----:B------:R-:W-:Y:S01]  /*17b0*/  SHF.R.S32.HI R7, RZ, 0x1f, R5 ;  /* 0x0000001fff077819 */ /* 0x000fe20000011405 */
[C---:B------:R-:W-:Y:S01]  /*17c0*/  IMAD R3, R15.reuse, -0x10, -R10 ;  /* 0xfffffff00f037824 */ /* 0x040fe200078e0a0a */
[C---:B------:R-:W-:Y:S01]  /*17d0*/  IADD3 R6, P0, R4.reuse, R5, RZ ;  /* 0x0000000504067210 */ /* 0x040fe20007f1e0ff */
[----:B------:R-:W-:Y:S01]  /*17e0*/  IMAD.WIDE R8, R15, 0x10, R8 ;  /* 0x000000100f087825 */ /* 0x000fe200078e0208 */
[----:B------:R-:W-:Y:S02]  /*17f0*/  IADD3 R10, -R5, UR5, -R4 ;  /* 0x00000005050a7c10 */ /* 0x000fe4000fffe904 */
[----:B------:R-:W-:Y:S02]  /*1800*/  LEA.HI.X.SX32 R7, R4, R7, 0x1, P0 ;  /* 0x0000000704077211 */ /* 0x000fe400000f0eff */
[----:B------:R-:W-:Y:S01]  /*1810*/  IADD3 R0, R3, UR4, -R2 ;  /* 0x0000000403007c10 */ /* 0x000fe2000fffe802 */
[-C--:B0-----:R-:W-:Y:S01]  /*1820*/  IMAD R2, R9, R12.reuse, RZ ;  /* 0x0000000c09027224 */ /* 0x081fe200078e02ff */
[----:B------:R-:W-:Y:S01]  /*1830*/  ISETP.GT.AND P3, PT, R10, RZ, PT ;  /* 0x000000ff0a00720c */ /* 0x000fe20003f64270 */
[----:B------:R-:W-:Y:S01]  /*1840*/  IMAD.WIDE.U32 R18, R8, R12, R6 ;  /* 0x0000000c08127225 */ /* 0x000fe200078e0006 */
[----:B------:R-:W-:-:S02]  /*1850*/  SHF.L.U64.HI R15, R12, 0x3, R13 ;  /* 0x000000030c0f7819 */ /* 0x000fc4000001020d */
[----:B------:R-:W-:Y:S01]  /*1860*/  P2R R3, PR, RZ, 0x8 ;  /* 0x00000008ff037803 */ /* 0x000fe20000000000 */
[----:B------:R-:W-:Y:S01]  /*1870*/  IMAD R21, R8, R13, R2 ;  /* 0x0000000d08157224 */ /* 0x000fe200078e0202 */
[----:B------:R-:W-:Y:S01]  /*1880*/  ISETP.GT.AND P0, PT, R0, RZ, P3 ;  /* 0x000000ff0000720c */ /* 0x000fe20001f04270 */
[----:B------:R-:W-:Y:S02]  /*1890*/  IMAD.SHL.U32 R16, R12, 0x8, RZ ;  /* 0x000000080c107824 */ /* 0x000fe400078e00ff */
[----:B------:R-:W-:Y:S01]  /*18a0*/  IMAD.IADD R21, R19, 0x1, R21 ;  /* 0x0000000113157824 */ /* 0x000fe200078e0215 */
[----:B------:R-:W-:Y:S09]  /*18b0*/  @!P1 BRA `(.L_x_22) ;  /* 0x0000006c00cc9947 */ /* 0x000ff20003800000 */
[----:B------:R-:W-:Y:S01]  /*18c0*/  ULDC.64 UR4, c[0x0][0x5b0] ;  /* 0x00016c0000047ab9 */ /* 0x000fe20000000a00 */
[----:B------:R-:W-:Y:S01]  /*18d0*/  ULDC.64 UR8, c[0x0][0x5a8] ;  /* 0x00016a0000087ab9 */ /* 0x000fe20000000a00 */
[----:B------:R-:W-:Y:S01]  /*18e0*/  IMAD R17, R9, UR4, RZ ;  /* 0x0000000409117c24 */ /* 0x000fe2000f8e02ff */
[----:B------:R-:W-:Y:S01]  /*18f0*/  ULDC.64 UR6, c[0x0][0x5c8] ;  /* 0x0001720000067ab9 */ /* 0x000fe20000000a00 */
[----:B------:R-:W-:-:S04]  /*1900*/  IMAD.WIDE.U32 R2, R8, UR4, R6 ;  /* 0x0000000408027c25 */ /* 0x000fc8000f8e0006 */
[----:B------:R-:W-:Y:S01]  /*1910*/  IMAD R17, R8, UR5, R17 ;  /* 0x0000000508117c24 */ /* 0x000fe2000f8e0211 */
[----:B------:R-:W-:-:S03]  /*1920*/  LEA R4, P1, R2, UR8, 0x1 ;  /* 0x0000000802047c11 */ /* 0x000fc6000f8208ff */
[----:B------:R-:W-:-:S05]  /*1930*/  IMAD.IADD R3, R3, 0x1, R17 ;  /* 0x0000000103037824 */ /* 0x000fca00078e0211 */
[----:B------:R-:W-:-:S05]  /*1940*/  LEA.HI.X R5, R2, UR9, R3, 0x1, P1 ;  /* 0x0000000902057c11 */ /* 0x000fca00088f0c03 */
[----:B------:R-:W2:Y:S01]  /*1950*/  @P0 LDG.E.LTC128B.U16 R19, desc[UR12][R4.64] ;  /* 0x0000000c04130981 */ /* 0x000ea2000c1e1520 */
[----:B------:R-:W-:Y:S01]  /*1960*/  ISETP.GT.AND P6, PT, R10, 0x1, PT ;  /* 0x000000010a00780c */ /* 0x000fe20003fc4270 */
[----:B------:R-:W-:Y:S01]  /*1970*/  BSSY B0, `(.L_x_23) ;  /* 0x000000e000007945 */ /* 0x000fe20003800000 */
[----:B------:R-:W-:Y:S02]  /*1980*/  LEA R2, P2, R18, UR6, 0x1 ;  /* 0x0000000612027c11 */ /* 0x000fe4000f8408ff */
[----:B------:R-:W-:Y:S01]  /*1990*/  ISETP.GT.AND P1, PT, R0, RZ, P6 ;  /* 0x000000ff0000720c */ /* 0x000fe20003724270 */
[----:B--2---:R-:W-:-:S04]  /*19a0*/  IMAD.U32 R3, R19, 0x10000, RZ ;  /* 0x0001000013037824 */ /* 0x004fc800078e00ff */
[----:B------:R-:W-:-:S04]  /*19b0*/  FMUL R3, R3, R14 ;  /* 0x0000000e03037220 */ /* 0x000fc80000400000 */
[----:B------:R-:W-:-:S05]  /*19c0*/  FFMA R3, R120, R11, R3 ;  /* 0x0000000b78037223 */ /* 0x000fca0000000003 */
[----:B------:R-:W-:Y:S02]  /*19d0*/  F2FP.BF16.F32.PACK_AB R20, RZ, R3 ;  /* 0x00000003ff14723e */ /* 0x000fe400000010ff */
[----:B------:R-:W-:Y:S02]  /*19e0*/  P2R R3, PR, RZ, 0x40 ;  /* 0x00000040ff037803 */ /* 0x000fe40000000000 */
[----:B------:R-:W-:Y:S02]  /*19f0*/  LEA.HI.X R3, R18, UR7, R21, 0x1, P2 ;  /* 0x0000000712037c11 */ /* 0x000fe400090f0c15 */
[----:B------:R-:W-:Y:S02]  /*1a00*/  PRMT R18, R20, 0x7610, R18 ;  /* 0x0000761014127816 */ /* 0x000fe40000000012 */
[----:B------:R-:W-:-:S03]  /*1a10*/  PRMT R20, R19, 0x7610, R20 ;  /* 0x0000761013147816 */ /* 0x000fc60000000014 */
[----:B------:R0:W-:Y:S01]  /*1a20*/  @P0 STG.E.U16 desc[UR12][R2.64], R18 ;  /* 0x0000001202000986 */ /* 0x0001e2000c10150c */
[----:B------:R-:W-:Y:S05]  /*1a30*/  @!P1 BRA `(.L_x_24) ;  /* 0x0000000000049947 */ /* 0x000fea0003800000 */
[----:B------:R1:W5:Y:S02]  /*1a40*/  LDG.E.LTC128B.U16 R20, desc[UR12][R4.64+0x2] ;  /* 0x0000020c04147981 */ /* 0x000364000c1e1520 */
.L_x_24:
[----:B------:R-:W-:Y:S05]  /*1a50*/  BSYNC B0 ;  /* 0x0000000000007941 */ /* 0x000fea0003800000 */
.L_x_23:
[----:B------:R-:W-:Y:S01]  /*1a60*/  USHF.L.U32 UR6, UR4, 0x3, URZ ;  /* 0x0000000304067899 */ /* 0x000fe2000800063f */
[----:B-----5:R-:W-:Y:S01]  /*1a70*/  IMAD.U32 R9, R20, 0x10000, RZ ;  /* 0x0001000014097824 */ /* 0x020fe200078e00ff */
[----:B------:R-:W-:Y:S01]  /*1a80*/  USHF.L.U64.HI UR7, UR4, 0x3, UR5 ;  /* 0x0000000304077899 */ /* 0x000fe20008010205 */
[----:B------:R-:W-:Y:S02]  /*1a90*/  ISETP.GT.AND P0, PT, R0, 0x8, P3 ;  /* 0x000000080000780c */ /* 0x000fe40001f04270 */
[----:B------:R-:W-:Y:S01]  /*1aa0*/  FMUL R22, R9, R14 ;  /* 0x0000000e09167220 */ /* 0x000fe20000400000 */
[----:B0-----:R-:W-:Y:S02]  /*1ab0*/  IMAD.U32 R18, RZ, RZ, UR6 ;  /* 0x00000006ff127e24 */ /* 0x001fe4000f8e00ff */
[----:B------:R-:W-:Y:S02]  /*1ac0*/  IMAD.U32 R19, RZ, RZ, UR7 ;  /* 0x00000007ff137e24 */ /* 0x000fe4000f8e00ff */
[----:B------:R-:W-:Y:S01]  /*1ad0*/  FFMA R22, R121, R11, R22 ;  /* 0x0000000b79167223 */ /* 0x000fe20000000016 */
[----:B------:R-:W-:-:S04]  /*1ae0*/  IMAD.WIDE.U32 R8, R8, UR4, R18 ;  /* 0x0000000408087c25 */ /* 0x000fc8000f8e0012 */
[----:B------:R-:W-:Y:S02]  /*1af0*/  F2FP.BF16.F32.PACK_AB R22, RZ, R22 ;  /* 0x00000016ff16723e */ /* 0x000fe400000010ff */
[----:B------:R-:W-:-:S03]  /*1b00*/  IADD3 R6, P2, R6, R8, RZ ;  /* 0x0000000806067210 */ /* 0x000fc60007f5e0ff */
[----:B------:R0:W-:Y:S01]  /*1b10*/  @P1 STG.E.U16 desc[UR12][R2.64+0x2], R22 ;  /* 0x0000021602001986 */ /* 0x0001e2000c10150c */
[----:B------:R-:W-:Y:S02]  /*1b20*/  IADD3.X R7, R7, R17, R9, P2, !PT ;  /* 0x0000001107077210 */ /* 0x000fe400017fe409 */
[----:B------:R-:W-:-:S04]  /*1b30*/  LEA R8, P2, R6, UR8, 0x1 ;  /* 0x0000000806087c11 */ /* 0x000fc8000f8408ff */
[----:B------:R-:W-:-:S05]  /*1b40*/  LEA.HI.X R9, R6, UR9, R7, 0x1, P2 ;  /* 0x0000000906097c11 */ /* 0x000fca00090f0c07 */
[----:B------:R-:W2:Y:S01]  /*1b50*/  @P0 LDG.E.LTC128B.U16 R20, desc[UR12][R8.64] ;  /* 0x0000000c08140981 */ /* 0x000ea2000c1e1520 */
[C---:B------:R-:W-:Y:S01]  /*1b60*/  SHF.L.U64.HI R15, R16.reuse, 0x1, R15 ;  /* 0x00000001100f7819 */ /* 0x040fe2000001020f */
[----:B------:R-:W-:Y:S01]  /*1b70*/  BSSY B0, `(.L_x_25) ;  /* 0x000000b000007945 */ /* 0x000fe20003800000 */
[----:B------:R-:W-:Y:S02]  /*1b80*/  LEA R6, P2, R16, R2, 0x1 ;  /* 0x0000000210067211 */ /* 0x000fe400078408ff */
[----:B------:R-:W-:Y:S01]  /*1b90*/  ISETP.GT.AND P1, PT, R0, 0x8, P6 ;  /* 0x000000080000780c */ /* 0x000fe20003724270 */
[----:B--2---:R-:W-:-:S04]  /*1ba0*/  IMAD.U32 R7, R20, 0x10000, RZ ;  /* 0x0001000014077824 */ /* 0x004fc800078e00ff */
[----:B------:R-:W-:-:S04]  /*1bb0*/  FMUL R7, R7, R14 ;  /* 0x0000000e07077220 */ /* 0x000fc80000400000 */
[----:B------:R-:W-:-:S05]  /*1bc0*/  FFMA R7, R122, R11, R7 ;  /* 0x0000000b7a077223 */ /* 0x000fca0000000007 */
[----:B------:R-:W-:Y:S01]  /*1bd0*/  F2FP.BF16.F32.PACK_AB R16, RZ, R7 ;  /* 0x00000007ff10723e */ /* 0x000fe200000010ff */
[----:B------:R-:W-:-:S05]  /*1be0*/  IMAD.X R7, R15, 0x1, R3, P2 ;  /* 0x000000010f077824 */ /* 0x000fca00010e0603 */
[----:B------:R0:W-:Y:S01]  /*1bf0*/  @P0 STG.E.U16 desc[UR12][R6.64], R16 ;  /* 0x0000001006000986 */ /* 0x0001e2000c10150c */
[----:B------:R-:W-:Y:S05]  /*1c00*/  @!P1 BRA `(.L_x_26) ;  /* 0x0000000000049947 */ /* 0x000fea0003800000 */
[----:B------:R2:W5:Y:S02]  /*1c10*/  LDG.E.LTC128B.U16 R20, desc[UR12][R8.64+0x2] ;  /* 0x0000020c08147981 */ /* 0x000564000c1e1520 */
.L_x_26:
[----:B------:R-:W-:Y:S05]  /*1c20*/  BSYNC B0 ;  /* 0x0000000000007941 */ /* 0x000fea0003800000 */
.L_x_25:
[----:B-----5:R-:W-:Y:S01]  /*1c30*/  IMAD.U32 R15, R20, 0x10000, RZ ;  /* 0x00010000140f7824 */ /* 0x020fe200078e00ff */
[----:B------:R-:W-:Y:S01]  /*1c40*/  ISETP.GT.AND P3, PT, R10, 0x8, PT ;  /* 0x000000080a00780c */ /* 0x000fe20003f64270 */
[----:B------:R-:W-:Y:S02]  /*1c50*/  BSSY B0, `(.L_x_27) ;  /* 0x0000009000007945 */ /* 0x000fe40003800000 */
[----:B0-----:R-:W-:Y:S01]  /*1c60*/  FMUL R16, R15, R14 ;  /* 0x0000000e0f107220 */ /* 0x001fe20000400000 */
[----:B------:R-:W-:Y:S02]  /*1c70*/  ISETP.GT.AND P0, PT, R0, RZ, P3 ;  /* 0x000000ff0000720c */ /* 0x000fe40001f04270 */
[----:B------:R-:W-:Y:S01]  /*1c80*/  P2R R15, PR, RZ, 0x8 ;  /* 0x00000008ff0f7803 */ /* 0x000fe20000000000 */
[----:B------:R-:W-:-:S05]  /*1c90*/  FFMA R16, R123, R11, R16 ;  /* 0x0000000b7b107223 */ /* 0x000fca0000000010 */
[----:B------:R-:W-:-:S05]  /*1ca0*/  F2FP.BF16.F32.PACK_AB R16, RZ, R16 ;  /* 0x00000010ff10723e */ /* 0x000fca00000010ff */
[----:B------:R0:W-:Y:S01]  /*1cb0*/  @P1 STG.E.U16 desc[UR12][R6.64+0x2], R16 ;  /* 0x0000021006001986 */ /* 0x0001e2000c10150c */
[----:B------:R-:W-:Y:S05]  /*1cc0*/  @!P0 BRA `(.L_x_28) ;  /* 0x0000000000048947 */ /* 0x000fea0003800000 */
[----:B------:R3:W5:Y:S02]  /*1cd0*/  LDG.E.LTC128B.U16 R20, desc[UR12][R4.64+0x10] ;  /* 0x0000100c04147981 */ /* 0x000764000c1e1520 */
.L_x_28:
[----:B------:R-:W-:Y:S05]  /*1ce0*/  BSYNC B0 ;  /* 0x0000000000007941 */ /* 0x000fea0003800000 */
.L_x_27:
[----:B-----5:R-:W-:Y:S01]  /*1cf0*/  IMAD.U32 R15, R20, 0x10000, RZ ;  /* 0x00010000140f7824 */ /* 0x020fe200078e00ff */
[----:B------:R-:W-:Y:S01]  /*1d00*/  ISETP.GT.AND P2, PT, R10, 0x9, PT ;  /* 0x000000090a00780c */ /* 0x000fe20003f44270 */
[----:B------:R-:W-:Y:S02]  /*1d10*/  BSSY B0, `(.L_x_29) ;  /* 0x0000009000007945 */ /* 0x000fe40003800000 */
[----:B------:R-:W-:Y:S01]  /*1d20*/  FMUL R15, R15, R14 ;  /* 0x0000000e0f0f7220 */ /* 0x000fe20000400000 */
[----:B------:R-:W-:Y:S02]  /*1d30*/  ISETP.GT.AND P1, PT, R0, RZ, P2 ;  /* 0x000000ff0000720c */ /* 0x000fe40001724270 */
[----:B0-----:R-:W-:Y:S01]  /*1d40*/  P2R R16, PR, RZ, 0x4 ;  /* 0x00000004ff107803 */ /* 0x001fe20000000000 */
[----:B------:R-:W-:-:S05]  /*1d50*/  FFMA R15, R124, R11, R15 ;  /* 0x0000000b7c0f7223 */ /* 0x000fca000000000f */
[----:B------:R-:W-:-:S05]  /*1d60*/  F2FP.BF16.F32.PACK_AB R15, RZ, R15 ;  /* 0x0000000fff0f723e */ /* 0x000fca00000010ff */
[----:B------:R0:W-:Y:S01]  /*1d70*/  @P0 STG.E.U16 desc[UR12][R2.64+0x10], R15 ;  /* 0x0000100f02000986 */ /* 0x0001e2000c10150c */
[----:B------:R-:W-:Y:S05]  /*1d80*/  @!P1 BRA `(.L_x_30) ;  /* 0x0000000000049947 */ /* 0x000fea0003800000 */
[----:B------:R4:W5:Y:S02]  /*1d90*/  LDG.E.LTC128B.U16 R20, desc[UR12][R4.64+0x12] ;  /* 0x0000120c04147981 */ /* 0x000964000c1e1520 */
.L_x_30:
[----:B------:R-:W-:Y:S05]  /*1da0*/  BSYNC B0 ;  /* 0x0000000000007941 */ /* 0x000fea0003800000 */
.L_x_29:
[----:B0----5:R-:W-:Y:S01]  /*1db0*/  IMAD.U32 R15, R20, 0x10000, RZ ;  /* 0x00010000140f7824 */ /* 0x021fe200078e00ff */
[----:B------:R-:W-:Y:S01]  /*1dc0*/  ISETP.GT.AND P0, PT, R0, 0x8, P3 ;  /* 0x000000080000780c */ /* 0x000fe20001f04270 */
[----:B------:R-:W-:Y:S02]  /*1dd0*/  BSSY B0, `(.L_x_31) ;  /* 0x0000007000007945 */ /* 0x000fe40003800000 */
[----:B------:R-:W-:-:S04]  /*1de0*/  FMUL R16, R15, R14 ;  /* 0x0000000e0f107220 */ /* 0x000fc80000400000 */
[----:B------:R-:W-:-:S05]  /*1df0*/  FFMA R16, R125, R11, R16 ;  /* 0x0000000b7d107223 */ /* 0x000fca0000000010 */
[----:B------:R-:W-:-:S05]  /*1e00*/  F2FP.BF16.F32.PACK_AB R16, RZ, R16 ;  /* 0x00000010ff10723e */ /* 0x000fca00000010ff */
[----:B------:R0:W-:Y:S01]  /*1e10*/  @P1 STG.E.U16 desc[UR12][R2.64+0x12], R16 ;  /* 0x0000121002001986 */ /* 0x0001e2000c10150c */
[----:B------:R-:W-:Y:S05]  /*1e20*/  @!P0 BRA `(.L_x_32) ;  /* 0x0000000000048947 */ /* 0x000fea0003800000 */
[----:B------:R0:W5:Y:S02]  /*1e30*/  LDG.E.LTC128B.U16 R20, desc[UR12][R8.64+0x10] ;  /* 0x0000100c08147981 */ /* 0x000164000c1e1520 */
.L_x_32:
[----:B------:R-:W-:Y:S05]  /*1e40*/  BSYNC B0 ;  /* 0x0000000000007941 */ /* 0x000fea0003800000 */
.L_x_31:
[----:B-----5:R-:W-:Y:S01]  /*1e50*/  IMAD.U32 R15, R20, 0x10000, RZ ;  /* 0x00010000140f7824 */ /* 0x020fe200078e00ff */
        /* <DEDUP_REMOVED lines=8> */
.L_x_34:
[----:B------:R-:W-:Y:S05]  /*1ee0*/  BSYNC B0 ;  /* 0x0000000000007941 */ /* 0x000fea0003800000 */
.L_x_33:
[----:B0----5:R-:W-:Y:S01]  /*1ef0*/  IMAD.U32 R15, R20, 0x10000, RZ ;  /* 0x00010000140f7824 */ /* 0x021fe200078e00ff */
[----:B------:R-:W-:Y:S01]  /*1f00*/  ISETP.GT.AND P2, PT, R10, 0x10, PT ;  /* 0x000000100a00780c */ /* 0x000fe20003f44270 */
[----:B------:R-:W-:Y:S02]  /*1f10*/  BSSY B0, `(.L_x_35) ;  /* 0x0000009000007945 */ /* 0x000fe40003800000 */
[----:B------:R-:W-:Y:S01]  /*1f20*/  FMUL R16, R15, R14 ;  /* 0x0000000e0f107220 */ /* 0x000fe20000400000 */
[----:B------:R-:W-:Y:S02]  /*1f30*/  ISETP.GT.AND P0, PT, R0, RZ, P2 ;  /* 0x000000ff0000720c */ /* 0x000fe40001704270 */
[----:B------:R-:W-:Y:S01]  /*1f40*/  P2R R15, PR, RZ, 0x4 ;  /* 0x00000004ff0f7803 */ /* 0x000fe20000000000 */
[----:B------:R-:W-:-:S05]  /*1f50*/  FFMA R16, R127, R11, R16 ;  /* 0x0000000b7f107223 */ /* 0x000fca0000000010 */
[----:B------:R-:W-:-:S05]  /*1f60*/  F2FP.BF16.F32.PACK_AB R16, RZ, R16 ;  /* 0x00000010ff10723e */ /* 0x000fca00000010ff */
[----:B------:R0:W-:Y:S01]  /*1f70*/  @P1 STG.E.U16 desc[UR12][R6.64+0x12], R16 ;  /* 0x0000121006001986 */ /* 0x0001e2000c10150c */
[----:B------:R-:W-:Y:S05]  /*1f80*/  @!P0 BRA `(.L_x_36) ;  /* 0x0000000000048947 */ /* 0x000fea0003800000 */
[----:B------:R0:W5:Y:S02]  /*1f90*/  LDG.E.LTC128B.U16 R20, desc[UR12][R4.64+0x20] ;  /* 0x0000200c04147981 */ /* 0x000164000c1e1520 */
.L_x_36:
[----:B------:R-:W-:Y:S05]  /*1fa0*/  BSYNC B0 ;  /* 0x0000000000007941 */ /* 0x000fea0003800000 */
.L_x_35:
[----:B-----5:R-:W-:Y:S01]  /*1fb0*/  IMAD.U32 R15, R20, 0x10000, RZ ;  /* 0x00010000140f7824 */ /* 0x020fe200078e00ff */
[----:B------:R-:W-:Y:S01]  /*1fc0*/  ISETP.GT.AND P1, PT, R10, 0x11, PT ;  /* 0x000000110a00780c */ /* 0x000fe20003f24270 */
[----:B------:R-:W-:Y:S02]  /*1fd0*/  BSSY B0, `(.L_x_37) ;  /* 0x0000009000007945 */ /* 0x000fe40003800000 */
[----:B------:R-:W-:-:S04]  /*1fe0*/  FMUL R15, R15, R14 ;  /* 0x0000000e0f0f7220 */ /* 0x000fc80000400000 */
[----:B------:R-:W-:-:S05]  /*1ff0*/  FFMA R15, R128, R11, R15 ;  /* 0x0000000b800f7223 */ /* 0x000fca000000000f */
[----:B------:R-:W-:-:S05]  /*2000*/  F2FP.BF16.F32.PACK_AB R15, RZ, R15 ;  /* 0x0000000fff0f723e */ /* 0x000fca00000010ff */
[----:B------:R1:W-:Y:S01]  /*2010*/  @P0 STG.E.U16 desc[UR12][R2.64+0x20], R15 ;  /* 0x0000200f02000986 */ /* 0x0003e2000c10150c */
[----:B------:R-:W-:Y:S02]  /*2020*/  ISETP.GT.AND P0, PT, R0, RZ, P1 ;  /* 0x000000ff0000720c */ /* 0x000fe40000f04270 */
[----:B-1----:R-:W-:-:S11]  /*2030*/  P2R R15, PR, RZ, 0x2 ;  /* 0x00000002ff0f7803 */ /* 0x002fd60000000000 */
[----:B------:R-:W-:Y:S05]  /*2040*/  @!P0 BRA `(.L_x_38) ;  /* 0x0000000000048947 */ /* 0x000fea0003800000 */
[----:B------:R1:W5:Y:S02]  /*2050*/  LDG.E.LTC128B.U16 R20, desc[UR12][R4.64+0x22] ;  /* 0x0000220c04147981 */ /* 0x000364000c1e1520 */
.L_x_38:
[----:B------:R-:W-:Y:S05]  /*2060*/  BSYNC B0 ;  /* 0x0000000000007941 */ /* 0x000fea0003800000 */
.L_x_37:
[----:B-----5:R-:W-:Y:S01]  /*2070*/  IMAD.U32 R15, R20, 0x10000, RZ ;  /* 0x00010000140f7824 */ /* 0x020fe200078e00ff */
[----:B------:R-:W-:Y:S03]  /*2080*/  BSSY B0, `(.L_x_39) ;  /* 0x0000008000007945 */ /* 0x000fe60003800000 */
[----:B0-----:R-:W-:-:S04]  /*2090*/  FMUL R16, R15, R14 ;  /* 0x0000000e0f107220 */ /* 0x001fc80000400000 */
[----:B------:R-:W-:-:S05]  /*20a0*/  FFMA R16, R129, R11, R16 ;  /* 0x0000000b81107223 */ /* 0x000fca0000000010 */
[----:B------:R-:W-:-:S05]  /*20b0*/  F2FP.BF16.F32.PACK_AB R16, RZ, R16 ;  /* 0x00000010ff10723e */ /* 0x000fca00000010ff */
[----:B------:R0:W-:Y:S01]  /*20c0*/  @P0 STG.E.U16 desc[UR12][R2.64+0x22], R16 ;  /* 0x0000221002000986 */ /* 0x0001e2000c10150c */
[----:B------:R-:W-:-:S13]  /*20d0*/  ISETP.GT.AND P0, PT, R0, 0x8, P2 ;  /* 0x000000080000780c */ /* 0x000fda0001704270 */
[----:B0-----:R-:W-:Y:S05]  /*20e0*/  @!P0 BRA `(.L_x_40) ;  /* 0x0000000000048947 */ /* 0x001fea0003800000 */
[----:B------:R0:W5:Y:S02]  /*20f0*/  LDG.E.LTC128B.U16 R20, desc[UR12][R8.64+0x20] ;  /* 0x0000200c08147981 */ /* 0x000164000c1e1520 */
.L_x_40:
[----:B------:R-:W-:Y:S05]  /*2100*/  BSYNC B0 ;  /* 0x0000000000007941 */ /* 0x000fea0003800000 */
.L_x_39:
[----:B-----5:R-:W-:Y:S01]  /*2110*/  IMAD.U32 R15, R20, 0x10000, RZ ;  /* 0x00010000140f7824 */ /* 0x020fe200078e00ff */
[----:B------:R-:W-:Y:S03]  /*2120*/  BSSY B0, `(.L_x_41) ;  /* 0x0000008000007945 */ /* 0x000fe60003800000 */
[----:B------:R-:W-:-:S04]  /*2130*/  FMUL R15, R15, R14 ;  /* 0x0000000e0f0f7220 */ /* 0x000fc80000400000 */
[----:B------:R-:W-:-:S05]  /*2140*/  FFMA R15, R130, R11, R15 ;  /* 0x0000000b820f7223 */ /* 0x000fca000000000f */
[----:B------:R-:W-:-:S05]  /*2150*/  F2FP.BF16.F32.PACK_AB R15, RZ, R15 ;  /* 0x0000000fff0f723e */ /* 0x000fca00000010ff */
[----:B------:R0:W-:Y:S01]  /*2160*/  @P0 STG.E.U16 desc[UR12][R6.64+0x20], R15 ;  /* 0x0000200f06000986 */ /* 0x0001e2000c10150c */
[----:B------:R-:W-:-:S13]  /*2170*/  ISETP.GT.AND P0, PT, R0, 0x8, P1 ;  /* 0x000000080000780c */ /* 0x000fda0000f04270 */
[----:B0-----:R-:W-:Y:S05]  /*2180*/  @!P0 BRA `(.L_x_42) ;  /* 0x0000000000048947 */ /* 0x001fea0003800000 */
[----:B------:R0:W5:Y:S02]  /*2190*/  LDG.E.LTC128B.U16 R20, desc[UR12][R8.64+0x22] ;  /* 0x0000220c08147981 */ /* 0x000164000c1e1520 */
.L_x_42:
[----:B------:R-:W-:Y:S05]  /*21a0*/  BSYNC B0 ;  /* 0x0000000000007941 */ /* 0x000fea0003800000 */
.L_x_41:
[----:B-----5:R-:W-:Y:S01]  /*21b0*/  IMAD.U32 R15, R20, 0x10000, RZ ;  /* 0x00010000140f7824 */ /* 0x020fe200078e00ff */
[C---:B------:R-:W-:Y:S01]  /*21c0*/  SHF.L.U64.HI R21, R12.reuse, 0x7, R13 ;  /* 0x000000070c157819 */ /* 0x040fe2000001020d */
[----:B------:R-:W-:Y:S01]  /*21d0*/  IMAD.SHL.U32 R17, R12, 0x80, RZ ;  /* 0x000000800c117824 */ /* 0x000fe200078e00ff */
[----:B------:R-:W-:Y:S01]  /*21e0*/  ISETP.GT.AND P2, PT, R10, 0x18, PT ;  /* 0x000000180a00780c */ /* 0x000fe20003f44270 */
[----:B------:R-:W-:Y:S01]  /*21f0*/  FMUL R16, R15, R14 ;  /* 0x0000000e0f107220 */ /* 0x000fe20000400000 */
[----:B------:R-:W-:Y:S02]  /*2200*/  BSSY B0, `(.L_x_43) ;  /* 0x000000d000007945 */ /* 0x000fe40003800000 */
[----:B------:R-:W-:Y:S01]  /*2210*/  LOP3.LUT R15, R17, 0x2, RZ, 0xfc, !PT ;  /* 0x00000002110f7812 */ /* 0x000fe200078efcff */
[----:B------:R-:W-:-:S05]  /*2220*/  FFMA R16, R131, R11, R16 ;  /* 0x0000000b83107223 */ /* 0x000fca0000000010 */
[----:B------:R-:W-:-:S05]  /*2230*/  F2FP.BF16.F32.PACK_AB R16, RZ, R16 ;  /* 0x00000010ff10723e */ /* 0x000fca00000010ff */
[----:B------:R1:W-:Y:S01]  /*2240*/  @P0 STG.E.U16 desc[UR12][R6.64+0x22], R16 ;  /* 0x0000221006000986 */ /* 0x0003e2000c10150c */
[----:B------:R-:W-:-:S05]  /*2250*/  IADD3 R124, P0, R15, R2, RZ ;  /* 0x000000020f7c7210 */ /* 0x000fca0007f1e0ff */
[----:B------:R-:W-:Y:S01]  /*2260*/  IMAD.X R125, R21, 0x1, R3, P0 ;  /* 0x00000001157d7824 */ /* 0x000fe200000e0603 */
[----:B------:R-:W-:-:S05]  /*2270*/  IADD3 R12, P0, R17, R2, RZ ;  /* 0x00000002110c7210 */ /* 0x000fca0007f1e0ff */
[----:B------:R-:W-:Y:S01]  /*2280*/  IMAD.X R13, R21, 0x1, R3, P0 ;  /* 0x00000001150d7824 */ /* 0x000fe200000e0603 */
[----:B------:R-:W-:Y:S02]  /*2290*/  ISETP.GT.AND P0, PT, R0, RZ, P2 ;  /* 0x000000ff0000720c */ /* 0x000fe40001704270 */
[----:B-1----:R-:W-:-:S11]  /*22a0*/  P2R R16, PR, RZ, 0x4 ;  /* 0x00000004ff107803 */ /* 0x002fd60000000000 */
[----:B------:R-:W-:Y:S05]  /*22b0*/  @!P0 BRA `(.L_x_44) ;  /* 0x0000000000048947 */ /* 0x000fea0003800000 */
[----:B------:R1:W5:Y:S02]  /*22c0*/  LDG.E.LTC128B.U16 R20, desc[UR12][R4.64+0x30] ;  /* 0x0000300c04147981 */ /* 0x000364000c1e1520 */
.L_x_44:
[----:B------:R-:W-:Y:S05]  /*22d0*/  BSYNC B0 ;  /* 0x0000000000007941 */ /* 0x000fea0003800000 */
.L_x_43:
[----:B-----5:R-:W-:Y:S01]  /*22e0*/  IMAD.U32 R19, R20, 0x10000, RZ ;  /* 0x0001000014137824 */ /* 0x020fe200078e00ff */
[----:B------:R-:W-:Y:S01]  /*22f0*/  ISETP.GT.AND P1, PT, R10, 0x19, PT ;  /* 0x000000190a00780c */ /* 0x000fe20003f24270 */
[----:B------:R-:W-:Y:S02]  /*2300*/  BSSY B0, `(.L_x_45) ;  /* 0x0000009000007945 */ /* 0x000fe40003800000 */
[----:B------:R-:W-:Y:S01]  /*2310*/  FMUL R19, R19, R14 ;  /* 0x0000000e13137220 */ /* 0x000fe20000400000 */
[----:B------:R-:W-:-:S03]  /*2320*/  P2R R16, PR, RZ, 0x2 ;  /* 0x00000002ff107803 */ /* 0x000fc60000000000 */
[----:B------:R-:W-:-:S05]  /*2330*/  FFMA R19, R132, R11, R19 ;  /* 0x0000000b84137223 */ /* 0x000fca0000000013 */
[----:B------:R-:W-:-:S05]  /*2340*/  F2FP.BF16.F32.PACK_AB R19, RZ, R19 ;  /* 0x00000013ff13723e */ /* 0x000fca00000010ff */
[----:B------:R0:W-:Y:S01]  /*2350*/  @P0 STG.E.U16 desc[UR12][R2.64+0x30], R19 ;  /* 0x0000301302000986 */ /* 0x0001e2000c10150c */
[----:B------:R-:W-:-:S13]  /*2360*/  ISETP.GT.AND P0, PT, R0, RZ, P1 ;  /* 0x000000ff0000720c */ /* 0x000fda0000f04270 */
[----:B0-----:R-:W-:Y:S05]  /*2370*/  @!P0 BRA `(.L_x_46) ;  /* 0x0000000000048947 */ /* 0x001fea0003800000 */
[----:B------:R0:W5:Y:S02]  /*2380*/  LDG.E.LTC128B.U16 R20, desc[UR12][R4.64+0x32] ;  /* 0x0000320c04147981 */ /* 0x000164000c1e1520 */
.L_x_46:
[----:B------:R-:W-:Y:S05]  /*2390*/  BSYNC B0 ;  /* 0x0000000000007941 */ /* 0x000fea0003800000 */
.L_x_45:
        /* <DEDUP_REMOVED lines=9> */
.L_x_48:
[----:B------:R-:W-:Y:S05]  /*2430*/  BSYNC B0 ;  /* 0x0000000000007941 */ /* 0x000fea0003800000 */
.L_x_47:
        /* <DEDUP_REMOVED lines=9> */
.L_x_50:
[----:B------:R-:W-:Y:S05]  /*24d0*/  BSYNC B0 ;  /* 0x0000000000007941 */ /* 0x000fea0003800000 */
.L_x_49:
        /* <DEDUP_REMOVED lines=11> */
.L_x_52:
[----:B------:R-:W-:Y:S05]  /*2590*/  BSYNC B0 ;  /* 0x0000000000007941 */ /* 0x000fea0003800000 */
.L_x_51:
        /* <DEDUP_REMOVED lines=11> */
.L_x_54:
[----:B------:R-:W-:Y:S05]  /*2650*/  BSYNC B0 ;  /* 0x0000000000007941 */ /* 0x000fea0003800000 */
.L_x_53:
        /* <DEDUP_REMOVED lines=9> */
.L_x_56:
[----:B------:R-:W-:Y:S05]  /*26f0*/  BSYNC B0 ;  /* 0x0000000000007941 */ /* 0x000fea0003800000 */
.L_x_55:
        /* <DEDUP_REMOVED lines=9> */
.L_x_58:
[----:B------:R-:W-:Y:S05]  /*2790*/  BSYNC B0 ;  /* 0x0000000000007941 */ /* 0x000fea0003800000 */
.L_x_57:
        /* <DEDUP_REMOVED lines=11> */
.L_x_60:
[----:B------:R-:W-:Y:S05]  /*2850*/  BSYNC B0 ;  /* 0x0000000000007941 */ /* 0x000fea0003800000 */
.L_x_59:
[----:B-----5:R-:W-:Y:S01]  /*2860*/  IMAD.U32 R19, R20, 0x10000, RZ ;  /* 0x0001000014137824 */ /* 0x020fe200078e00ff */
[----:B------:R-:W-:Y:S01]  /*2870*/  ISETP.GT.AND P4, PT, R10, 0x29, PT ;  /* 0x000000290a00780c */ /* 0x000fe20003f84270 */
[----:B------:R-:W-:Y:S02]  /*2880*/  BSSY B0, `(.L_x_61) ;  /* 0x0000008000007945 */ /* 0x000fe40003800000 */
[----:B------:R-:W-:-:S04]  /*2890*/  FMUL R19, R19, R14 ;  /* 0x0000000e13137220 */ /* 0x000fc80000400000 */
[----:B------:R-:W-:-:S05]  /*28a0*/  FFMA R19, R140, R11, R19 ;  /* 0x0000000b8c137223 */ /* 0x000fca0000000013 */
[----:B------:R-:W-:-:S05]  /*28b0*/  F2FP.BF16.F32.PACK_AB R19, RZ, R19 ;  /* 0x00000013ff13723e */ /* 0x000fca00000010ff */
[----:B------:R0:W-:Y:S01]  /*28c0*/  @P0 STG.E.U16 desc[UR12][R2.64+0x50], R19 ;  /* 0x0000501302000986 */ /* 0x0001e2000c10150c */
[----:B------:R-:W-:-:S13]  /*28d0*/  ISETP.GT.AND P0, PT, R0, RZ, P4 ;  /* 0x000000ff0000720c */ /* 0x000fda0002704270 */
[----:B0-----:R-:W-:Y:S05]  /*28e0*/  @!P0 BRA `(.L_x_62) ;  /* 0x0000000000048947 */ /* 0x001fea0003800000 */
[----:B------:R0:W5:Y:S02]  /*28f0*/  LDG.E.LTC128B.U16 R20, desc[UR12][R4.64+0x52] ;  /* 0x0000520c04147981 */ /* 0x000164000c1e1520 */
.L_x_62:
[----:B------:R-:W-:Y:S05]  /*2900*/  BSYNC B0 ;  /* 0x0000000000007941 */ /* 0x000fea0003800000 */
.L_x_61:
        /* <DEDUP_REMOVED lines=9> */
.L_x_64:
[----:B------:R-:W-:Y:S05]  /*29a0*/  BSYNC B0 ;  /* 0x0000000000007941 */ /* 0x000fea0003800000 */
.L_x_63:
        /* <DEDUP_REMOVED lines=9> */
.L_x_66:
[----:B------:R-:W-:Y:S05]  /*2a40*/  BSYNC B0 ;  /* 0x0000000000007941 */ /* 0x000fea0003800000 */
.L_x_65:
        /* <DEDUP_REMOVED lines=10> */
.L_x_68:
[----:B------:R-:W-:Y:S05]  /*2af0*/  BSYNC B0 ;  /* 0x0000000000007941 */ /* 0x000fea0003800000 */
.L_x_67:
        /* <DEDUP_REMOVED lines=10> */
.L_x_70:
[----:B------:R-:W-:Y:S05]  /*2ba0*/  BSYNC B0 ;  /* 0x0000000000007941 */ /* 0x000fea0003800000 */
.L_x_69:
        /* <DEDUP_REMOVED lines=9> */
.L_x_72:
[----:B------:R-:W-:Y:S05]  /*2c40*/  BSYNC B0 ;  /* 0x0000000000007941 */ /* 0x000fea0003800000 */
.L_x_71:
        /* <DEDUP_REMOVED lines=9> */
.L_x_74:
[----:B------:R-:W-:Y:S05]  /*2ce0*/  BSYNC B0 ;  /* 0x0000000000007941 */ /* 0x000fea0003800000 */
.L_x_73:
        /* <DEDUP_REMOVED lines=10> */
.L_x_76:
[----:B------:R-:W-:Y:S05]  /*2d90*/  BSYNC B0 ;  /* 0x0000000000007941 */ /* 0x000fea0003800000 */
.L_x_75:
[----:B-----5:R-:W-:Y:S01]  /*2da0*/  IMAD.U32 R19, R20, 0x10000, RZ ;  /* 0x0001000014137824 */ /* 0x020fe200078e00ff */
[----:B------:R-:W-:Y:S03]  /*2db0*/  BSSY B0, `(.L_x_77) ;  /* 0x0000009000007945 */ /* 0x000fe60003800000 */
[----:B------:R-:W-:-:S04]  /*2dc0*/  FMUL R19, R19, R14 ;  /* 0x0000000e13137220 */ /* 0x000fc80000400000 */
[----:B------:R-:W-:-:S05]  /*2dd0*/  FFMA R19, R148, R11, R19 ;  /* 0x0000000b94137223 */ /* 0x000fca0000000013 */
[----:B------:R-:W-:-:S05]  /*2de0*/  F2FP.BF16.F32.PACK_AB R19, RZ, R19 ;  /* 0x00000013ff13723e */ /* 0x000fca00000010ff */
[----:B------:R0:W-:Y:S01]  /*2df0*/  @P0 STG.E.U16 desc[UR12][R2.64+0x70], R19 ;  /* 0x0000701302000986 */ /* 0x0001e2000c10150c */
[----:B------:R-:W-:-:S04]  /*2e00*/  ISETP.GT.AND P0, PT, R10, 0x39, PT ;  /* 0x000000390a00780c */ /* 0x000fc80003f04270 */
[----:B------:R-:W-:-:S13]  /*2e10*/  ISETP.GT.AND P5, PT, R0, RZ, P0 ;  /* 0x000000ff0000720c */ /* 0x000fda00007a4270 */
[----:B0-----:R-:W-:Y:S05]  /*2e20*/  @!P5 BRA `(.L_x_78) ;  /* 0x000000000004d947 */ /* 0x001fea0003800000 */
[----:B------:R0:W5:Y:S02]  /*2e30*/  LDG.E.LTC128B.U16 R20, desc[UR12][R4.64+0x72] ;  /* 0x0000720c04147981 */ /* 0x000164000c1e1520 */
.L_x_78:
[----:B------:R-:W-:Y:S05]  /*2e40*/  BSYNC B0 ;  /* 0x0000000000007941 */ /* 0x000fea0003800000 */
.L_x_77:
        /* <DEDUP_REMOVED lines=9> */
.L_x_80:
[----:B------:R-:W-:Y:S05]  /*2ee0*/  BSYNC B0 ;  /* 0x0000000000007941 */ /* 0x000fea0003800000 */
.L_x_79:
        /* <DEDUP_REMOVED lines=9> */
.L_x_82:
[----:B------:R-:W-:Y:S05]  /*2f80*/  BSYNC B0 ;  /* 0x0000000000007941 */ /* 0x000fea0003800000 */
.L_x_81:
[----:B-----5:R-:W-:Y:S01]  /*2f90*/  IMAD.U32 R19, R20, 0x10000, RZ ;  /* 0x0001000014137824 */ /* 0x020fe200078e00ff */
[----:B------:R-:W-:Y:S01]  /*2fa0*/  LOP3.LUT R123, R17, 0x10, RZ, 0xfc, !PT ;  /* 0x00000010117b7812 */ /* 0x000fe200078efcff */
[----:B------:R-:W-:Y:S02]  /*2fb0*/  USHF.L.U32 UR22, UR4, 0x7, URZ ;  /* 0x0000000704167899 */ /* 0x000fe4000800063f */
[----:B------:R-:W-:Y:S01]  /*2fc0*/  FMUL R16, R19, R14 ;  /* 0x0000000e13107220 */ /* 0x000fe20000400000 */
[----:B------:R-:W-:-:S03]  /*2fd0*/  USHF.L.U64.HI UR4, UR4, 0x7, UR5 ;  /* 0x0000000704047899 */ /* 0x000fc60008010205 */
[----:B------:R-:W-:-:S05]  /*2fe0*/  FFMA R16, R151, R11, R16 ;  /* 0x0000000b97107223 */ /* 0x000fca0000000010 */
[----:B------:R-:W-:-:S05]  /*2ff0*/  F2FP.BF16.F32.PACK_AB R16, RZ, R16 ;  /* 0x00000010ff10723e */ /* 0x000fca00000010ff */
[----:B------:R1:W-:Y:S01]  /*3000*/  @P5 STG.E.U16 desc[UR12][R6.64+0x72], R16 ;  /* 0x0000721006005986 */ /* 0x0003e2000c10150c */
[----:B------:R-:W-:-:S05]  /*3010*/  IADD3 R126, P5, R123, R2, RZ ;  /* 0x000000027b7e7210 */ /* 0x000fca0007fbe0ff */
[----:B------:R-:W-:Y:S01]  /*3020*/  IMAD.X R127, R21, 0x1, R3, P5 ;  /* 0x00000001157f7824 */ /* 0x000fe200028e0603 */
[----:B------:R-:W-:-:S04]  /*3030*/  IADD3 R18, P5, R4, UR22, RZ ;  /* 0x0000001604127c10 */ /* 0x000fc8000ffbe0ff */
[----:B------:R-:W-:Y:S02]  /*3040*/  IADD3.X R19, R5, UR4, RZ, P5, !PT ;  /* 0x0000000405137c10 */ /* 0x000fe4000affe4ff */
[----:B------:R-:W-:-:S04]  /*3050*/  ISETP.GT.AND P5, PT, R10, RZ, PT ;  /* 0x000000ff0a00720c */ /* 0x000fc80003fa4270 */
[----:B------:R-:W-:-:S13]  /*3060*/  ISETP.GT.AND P5, PT, R0, 0x40, P5 ;  /* 0x000000400000780c */ /* 0x000fda0002fa4270 */
[----:B------:R-:W2:Y:S01]  /*3070*/  @P5 LDG.E.LTC128B.U16 R20, desc[UR12][R18.64] ;  /* 0x0000000c12145981 */ /* 0x000ea2000c1e1520 */
[----:B------:R-:W-:Y:S01]  /*3080*/  LOP3.LUT R121, R17, 0x12, RZ, 0xfc, !PT ;  /* 0x0000001211797812 */ /* 0x000fe200078efcff */
[----:B------:R-:W-:Y:S01]  /*3090*/  ULOP3.LUT UR21, UR22, 0x2, URZ, 0xfc, !UPT ;  /* 0x0000000216157892 */ /* 0x000fe2000f8efc3f */
[----:B--2---:R-:W-:-:S04]  /*30a0*/  IMAD.U32 R23, R20, 0x10000, RZ ;  /* 0x0001000014177824 */ /* 0x004fc800078e00ff */
[----:B------:R-:W-:-:S04]  /*30b0*/  FMUL R23, R23, R14 ;  /* 0x0000000e17177220 */ /* 0x000fc80000400000 */
[----:B------:R-:W-:-:S05]  /*30c0*/  FFMA R23, R88, R11, R23 ;  /* 0x0000000b58177223 */ /* 0x000fca0000000017 */
[----:B------:R-:W-:-:S04]  /*30d0*/  F2FP.BF16.F32.PACK_AB R23, RZ, R23 ;  /* 0x00000017ff17723e */ /* 0x000fc800000010ff */
[----:B------:R-:W-:-:S05]  /*30e0*/  PRMT R22, R23, 0x7610, R22 ;  /* 0x0000761017167816 */ /* 0x000fca0000000016 */
[----:B------:R2:W-:Y:S01]  /*30f0*/  @P5 STG.E.U16 desc[UR12][R12.64], R22 ;  /* 0x000000160c005986 */ /* 0x0005e2000c10150c */
[----:B------:R-:W-:-:S05]  /*3100*/  IADD3 R128, P5, R121, R2, RZ ;  /* 0x0000000279807210 */ /* 0x000fca0007fbe0ff */
[----:B------:R-:W-:Y:S01]  /*3110*/  IMAD.X R129, R21, 0x1, R3, P5 ;  /* 0x0000000115817824 */ /* 0x000fe200028e0603 */
[----:B------:R-:W-:-:S04]  /*3120*/  IADD3 R130, P5, R4, UR21, RZ ;  /* 0x0000001504827c10 */ /* 0x000fc8000ffbe0ff */
[----:B------:R-:W-:Y:S02]  /*3130*/  IADD3.X R131, R5, UR4, RZ, P5, !PT ;  /* 0x0000000405837c10 */ /* 0x000fe4000affe4ff */
[----:B------:R-:W-:-:S13]  /*3140*/  ISETP.GT.AND P5, PT, R0, 0x40, P6 ;  /* 0x000000400000780c */ /* 0x000fda00037a4270 */
[----:B------:R-:W3:Y:S01]  /*3150*/  @P5 LDG.E.LTC128B.U16 R20, desc[UR12][R130.64] ;  /* 0x0000000c82145981 */ /* 0x000ee2000c1e1520 */
[----:B------:R-:W-:Y:S01]  /*3160*/  BSSY B0, `(.L_x_83) ;  /* 0x000000e000007945 */ /* 0x000fe20003800000 */
[----:B---3--:R-:W-:-:S04]  /*3170*/  IMAD.U32 R23, R20, 0x10000, RZ ;  /* 0x0001000014177824 */ /* 0x008fc800078e00ff */
[----:B-1----:R-:W-:-:S04]  /*3180*/  FMUL R16, R23, R14 ;  /* 0x0000000e17107220 */ /* 0x002fc80000400000 */
[----:B------:R-:W-:-:S05]  /*3190*/  FFMA R16, R89, R11, R16 ;  /* 0x0000000b59107223 */ /* 0x000fca0000000010 */
[----:B------:R-:W-:-:S05]  /*31a0*/  F2FP.BF16.F32.PACK_AB R16, RZ, R16 ;  /* 0x00000010ff10723e */ /* 0x000fca00000010ff */
[----:B------:R1:W-:Y:S01]  /*31b0*/  @P5 STG.E.U16 desc[UR12][R124.64], R16 ;  /* 0x000000107c005986 */ /* 0x0003e2000c10150c */
[----:B------:R-:W-:-:S05]  /*31c0*/  IADD3 R88, P5, R17, R6, RZ ;  /* 0x0000000611587210 */ /* 0x000fca0007fbe0ff */
[----:B------:R-:W-:Y:S01]  /*31d0*/  IMAD.X R89, R21, 0x1, R7, P5 ;  /* 0x0000000115597824 */ /* 0x000fe200028e0607 */
[----:B--2---:R-:W-:-:S04]  /*31e0*/  IADD3 R22, P5, R8, UR22, RZ ;  /* 0x0000001608167c10 */ /* 0x004fc8000ffbe0ff */
[----:B------:R-:W-:Y:S02]  /*31f0*/  IADD3.X R23, R9, UR4, RZ, P5, !PT ;  /* 0x0000000409177c10 */ /* 0x000fe4000affe4ff */
[----:B------:R-:W-:-:S04]  /*3200*/  ISETP.GT.AND P5, PT, R10, RZ, PT ;  /* 0x000000ff0a00720c */ /* 0x000fc80003fa4270 */
[----:B------:R-:W-:-:S13]  /*3210*/  ISETP.GT.AND P5, PT, R0, 0x48, P5 ;  /* 0x000000480000780c */ /* 0x000fda0002fa4270 */
[----:B-1----:R-:W-:Y:S05]  /*3220*/  @!P5 BRA `(.L_x_84) ;  /* 0x000000000004d947 */ /* 0x002fea0003800000 */
[----:B------:R1:W5:Y:S02]  /*3230*/  LDG.E.LTC128B.U16 R20, desc[UR12][R22.64] ;  /* 0x0000000c16147981 */ /* 0x000364000c1e1520 */
.L_x_84:
[----:B------:R-:W-:Y:S05]  /*3240*/  BSYNC B0 ;  /* 0x0000000000007941 */ /* 0x000fea0003800000 */
.L_x_83:
[----:B-----5:R-:W-:Y:S01]  /*3250*/  IMAD.U32 R125, R20, 0x10000, RZ ;  /* 0x00010000147d7824 */ /* 0x020fe200078e00ff */
[----:B------:R-:W-:Y:S03]  /*3260*/  BSSY B0, `(.L_x_85) ;  /* 0x000000c000007945 */ /* 0x000fe60003800000 */
[----:B------:R-:W-:-:S04]  /*3270*/  FMUL R125, R125, R14 ;  /* 0x0000000e7d7d7220 */ /* 0x000fc80000400000 */
[----:B------:R-:W-:-:S05]  /*3280*/  FFMA R125, R90, R11, R125 ;  /* 0x0000000b5a7d7223 */ /* 0x000fca000000007d */
[----:B------:R-:W-:-:S05]  /*3290*/  F2FP.BF16.F32.PACK_AB R125, RZ, R125 ;  /* 0x0000007dff7d723e */ /* 0x000fca00000010ff */
[----:B------:R2:W-:Y:S01]  /*32a0*/  @P5 STG.E.U16 desc[UR12][R88.64], R125 ;  /* 0x0000007d58005986 */ /* 0x0005e2000c10150c */
[----:B------:R-:W-:-:S05]  /*32b0*/  IADD3 R132, P5, R15, R6, RZ ;  /* 0x000000060f847210 */ /* 0x000fca0007fbe0ff */
[----:B------:R-:W-:Y:S01]  /*32c0*/  IMAD.X R133, R21, 0x1, R7, P5 ;  /* 0x0000000115857824 */ /* 0x000fe200028e0607 */
[----:B------:R-:W-:-:S13]  /*32d0*/  ISETP.GT.AND P5, PT, R0, 0x48, P6 ;  /* 0x000000480000780c */ /* 0x000fda00037a4270 */
[----:B--2---:R-:W-:Y:S05]  /*32e0*/  @!P5 BRA `(.L_x_86) ;  /* 0x00000000000cd947 */ /* 0x004fea0003800000 */
[----:B------:R-:W-:-:S04]  /*32f0*/  IADD3 R124, P6, R8, UR21, RZ ;  /* 0x00000015087c7c10 */ /* 0x000fc8000ffde0ff */
[----:B------:R-:W-:-:S05]  /*3300*/  IADD3.X R125, R9, UR4, RZ, P6, !PT ;  /* 0x00000004097d7c10 */ /* 0x000fca000b7fe4ff */
[----:B------:R2:W5:Y:S04]  /*3310*/  LDG.E.LTC128B.U16 R20, desc[UR12][R124.64] ;  /* 0x0000000c7c147981 */ /* 0x000568000c1e1520 */
.L_x_86:
[----:B------:R-:W-:Y:S05]  /*3320*/  BSYNC B0 ;  /* 0x0000000000007941 */ /* 0x000fea0003800000 */
.L_x_85:
[----:B--2--5:R-:W-:Y:S01]  /*3330*/  IMAD.U32 R125, R20, 0x10000, RZ ;  /* 0x00010000147d7824 */ /* 0x024fe200078e00ff */
[----:B------:R-:W-:Y:S01]  /*3340*/  ULOP3.LUT UR20, UR22, 0x10, URZ, 0xfc, !UPT ;  /* 0x0000001016147892 */ /* 0x000fe2000f8efc3f */
[----:B------:R-:W-:Y:S02]  /*3350*/  ISETP.GT.AND P6, PT, R10, 0x8, PT ;  /* 0x000000080a00780c */ /* 0x000fe40003fc4270 */
[----:B------:R-:W-:-:S04]  /*3360*/  FMUL R16, R125, R14 ;  /* 0x0000000e7d107220 */ /* 0x000fc80000400000 */
[----:B------:R-:W-:Y:S01]  /*3370*/  FFMA R16, R91, R11, R16 ;  /* 0x0000000b5b107223 */ /* 0x000fe20000000010 */
[----:B------:R-:W-:-:S04]  /*3380*/  LOP3.LUT R91, R17, 0x20, RZ, 0xfc, !PT ;  /* 0x00000020115b7812 */ /* 0x000fc800078efcff */
[----:B------:R-:W-:-:S05]  /*3390*/  F2FP.BF16.F32.PACK_AB R16, RZ, R16 ;  /* 0x00000010ff10723e */ /* 0x000fca00000010ff */
[----:B------:R2:W-:Y:S01]  /*33a0*/  @P5 STG.E.U16 desc[UR12][R132.64], R16 ;  /* 0x0000001084005986 */ /* 0x0005e2000c10150c */
[----:B------:R-:W-:-:S05]  /*33b0*/  IADD3 R130, P5, R91, R2, RZ ;  /* 0x000000025b827210 */ /* 0x000fca0007fbe0ff */
[----:B------:R-:W-:Y:S01]  /*33c0*/  IMAD.X R131, R21, 0x1, R3, P5 ;  /* 0x0000000115837824 */ /* 0x000fe200028e0603 */
[----:B------:R-:W-:-:S04]  /*33d0*/  IADD3 R134, P5, R4, UR20, RZ ;  /* 0x0000001404867c10 */ /* 0x000fc8000ffbe0ff */
[----:B------:R-:W-:Y:S02]  /*33e0*/  IADD3.X R135, R5, UR4, RZ, P5, !PT ;  /* 0x0000000405877c10 */ /* 0x000fe4000affe4ff */
[----:B------:R-:W-:-:S13]  /*33f0*/  ISETP.GT.AND P5, PT, R0, 0x40, P6 ;  /* 0x000000400000780c */ /* 0x000fda00037a4270 */
[----:B------:R-:W3:Y:S01]  /*3400*/  @P5 LDG.E.LTC128B.U16 R20, desc[UR12][R134.64] ;  /* 0x0000000c86145981 */ /* 0x000ee2000c1e1520 */
[----:B------:R-:W-:Y:S01]  /*3410*/  ULOP3.LUT UR19, UR22, 0x12, URZ, 0xfc, !UPT ;  /* 0x0000001216137892 */ /* 0x000fe2000f8efc3f */
[----:B---3--:R-:W-:-:S04]  /*3420*/  IMAD.U32 R125, R20, 0x10000, RZ ;  /* 0x00010000147d7824 */ /* 0x008fc800078e00ff */
[----:B------:R-:W-:-:S04]  /*3430*/  FMUL R125, R125, R14 ;  /* 0x0000000e7d7d7220 */ /* 0x000fc80000400000 */
[----:B------:R-:W-:-:S05]  /*3440*/  FFMA R125, R92, R11, R125 ;  /* 0x0000000b5c7d7223 */ /* 0x000fca000000007d */
[----:B------:R-:W-:-:S04]  /*3450*/  F2FP.BF16.F32.PACK_AB R125, RZ, R125 ;  /* 0x0000007dff7d723e */ /* 0x000fc800000010ff */
[----:B------:R-:W-:Y:S02]  /*3460*/  PRMT R90, R125, 0x7610, R90 ;  /* 0x000076107d5a7816 */ /* 0x000fe4000000005a */
[----:B------:R-:W-:-:S03]  /*3470*/  LOP3.LUT R125, R17, 0x22, RZ, 0xfc, !PT ;  /* 0x00000022117d7812 */ /* 0x000fc600078efcff */
[----:B------:R3:W-:Y:S01]  /*3480*/  @P5 STG.E.U16 desc[UR12][R126.64], R90 ;  /* 0x0000005a7e005986 */ /* 0x0007e2000c10150c */
[----:B--2---:R-:W-:-:S05]  /*3490*/  IADD3 R132, P5, R125, R2, RZ ;  /* 0x000000027d847210 */ /* 0x004fca0007fbe0ff */
[----:B------:R-:W-:Y:S01]  /*34a0*/  IMAD.X R133, R21, 0x1, R3, P5 ;  /* 0x0000000115857824 */ /* 0x000fe200028e0603 */
[----:B------:R-:W-:-:S04]  /*34b0*/  IADD3 R134, P5, R4, UR19, RZ ;  /* 0x0000001304867c10 */ /* 0x000fc8000ffbe0ff */
[----:B------:R-:W-:Y:S02]  /*34c0*/  IADD3.X R135, R5, UR4, RZ, P5, !PT ;  /* 0x0000000405877c10 */ /* 0x000fe4000affe4ff */
[----:B------:R-:W-:-:S04]  /*34d0*/  ISETP.GT.AND P5, PT, R10, 0x9, PT ;  /* 0x000000090a00780c */ /* 0x000fc80003fa4270 */
[----:B------:R-:W-:-:S13]  /*34e0*/  ISETP.GT.AND P5, PT, R0, 0x40, P5 ;  /* 0x000000400000780c */ /* 0x000fda0002fa4270 */
[----:B------:R-:W2:Y:S01]  /*34f0*/  @P5 LDG.E.LTC128B.U16 R20, desc[UR12][R134.64] ;  /* 0x0000000c86145981 */ /* 0x000ea2000c1e1520 */
[----:B------:R-:W-:Y:S01]  /*3500*/  BSSY B0, `(.L_x_87) ;  /* 0x000000d000007945 */ /* 0x000fe20003800000 */
[----:B--2---:R-:W-:-:S04]  /*3510*/  IMAD.U32 R137, R20, 0x10000, RZ ;  /* 0x0001000014897824 */ /* 0x004fc800078e00ff */
[----:B------:R-:W-:-:S04]  /*3520*/  FMUL R16, R137, R14 ;  /* 0x0000000e89107220 */ /* 0x000fc80000400000 */
[----:B------:R-:W-:-:S05]  /*3530*/  FFMA R16, R93, R11, R16 ;  /* 0x0000000b5d107223 */ /* 0x000fca0000000010 */
[----:B------:R-:W-:-:S05]  /*3540*/  F2FP.BF16.F32.PACK_AB R16, RZ, R16 ;  /* 0x00000010ff10723e */ /* 0x000fca00000010ff */
[----:B------:R2:W-:Y:S01]  /*3550*/  @P5 STG.E.U16 desc[UR12][R128.64], R16 ;  /* 0x0000001080005986 */ /* 0x0005e2000c10150c */
[----:B---3--:R-:W-:-:S05]  /*3560*/  IADD3 R126, P5, R123, R6, RZ ;  /* 0x000000067b7e7210 */ /* 0x008fca0007fbe0ff */
[----:B------:R-:W-:Y:S01]  /*3570*/  IMAD.X R127, R21, 0x1, R7, P5 ;  /* 0x00000001157f7824 */ /* 0x000fe200028e0607 */
[----:B------:R-:W-:-:S13]  /*3580*/  ISETP.GT.AND P5, PT, R0, 0x48, P6 ;  /* 0x000000480000780c */ /* 0x000fda00037a4270 */
[----:B--2---:R-:W-:Y:S05]  /*3590*/  @!P5 BRA `(.L_x_88) ;  /* 0x00000000000cd947 */ /* 0x004fea0003800000 */
[----:B------:R-:W-:-:S04]  /*35a0*/  IADD3 R92, P6, R8, UR20, RZ ;  /* 0x00000014085c7c10 */ /* 0x000fc8000ffde0ff */
[----:B------:R-:W-:-:S05]  /*35b0*/  IADD3.X R93, R9, UR4, RZ, P6, !PT ;  /* 0x00000004095d7c10 */ /* 0x000fca000b7fe4ff */
[----:B------:R2:W5:Y:S04]  /*35c0*/  LDG.E.LTC128B.U16 R20, desc[UR12][R92.64] ;  /* 0x0000000c5c147981 */ /* 0x000568000c1e1520 */
.L_x_88:
[----:B------:R-:W-:Y:S05]  /*35d0*/  BSYNC B0 ;  /* 0x0000000000007941 */ /* 0x000fea0003800000 */
.L_x_87:
[----:B--2--5:R-:W-:Y:S01]  /*35e0*/  IMAD.U32 R93, R20, 0x10000, RZ ;  /* 0x00010000145d7824 */ /* 0x024fe200078e00ff */
[----:B------:R-:W-:Y:S01]  /*35f0*/  ISETP.GT.AND P6, PT, R10, 0x9, PT ;  /* 0x000000090a00780c */ /* 0x000fe20003fc4270 */
[----:B------:R-:W-:Y:S02]  /*3600*/  BSSY B0, `(.L_x_89) ;  /* 0x000000c000007945 */ /* 0x000fe40003800000 */
        /* <DEDUP_REMOVED lines=11> */
.L_x_90:
[----:B------:R-:W-:Y:S05]  /*36c0*/  BSYNC B0 ;  /* 0x0000000000007941 */ /* 0x000fea0003800000 */
.L_x_89:
[----:B--2--5:R-:W-:Y:S01]  /*36d0*/  IMAD.U32 R93, R20, 0x10000, RZ ;  /* 0x00010000145d7824 */ /* 0x024fe200078e00ff */
[----:B------:R-:W-:Y:S01]  /*36e0*/  ULOP3.LUT UR18, UR22, 0x20, URZ, 0xfc, !UPT ;  /* 0x0000002016127892 */ /* 0x000fe2000f8efc3f */
[----:B------:R-:W-:Y:S02]  /*36f0*/  ISETP.GT.AND P6, PT, R10, 0x10, PT ;  /* 0x000000100a00780c */ /* 0x000fe40003fc4270 */
[----:B------:R-:W-:Y:S01]  /*3700*/  FMUL R16, R93, R14 ;  /* 0x0000000e5d107220 */ /* 0x000fe20000400000 */
[----:B------:R-:W-:-:S03]  /*3710*/  LOP3.LUT R93, R17, 0x30, RZ, 0xfc, !PT ;  /* 0x00000030115d7812 */ /* 0x000fc600078efcff */
[----:B------:R-:W-:-:S05]  /*3720*/  FFMA R16, R95, R11, R16 ;  /* 0x0000000b5f107223 */ /* 0x000fca0000000010 */
        /* <DEDUP_REMOVED lines=36> */
.L_x_92:
[----:B------:R-:W-:Y:S05]  /*3970*/  BSYNC B0 ;  /* 0x0000000000007941 */ /* 0x000fea0003800000 */
.L_x_91:
        /* <DEDUP_REMOVED lines=14> */
.L_x_94:
[----:B------:R-:W-:Y:S05]  /*3a60*/  BSYNC B0 ;  /* 0x0000000000007941 */ /* 0x000fea0003800000 */
.L_x_93:
        /* <DEDUP_REMOVED lines=42> */
.L_x_96:
[----:B------:R-:W-:Y:S05]  /*3d10*/  BSYNC B0 ;  /* 0x0000000000007941 */ /* 0x000fea0003800000 */
.L_x_95:
        /* <DEDUP_REMOVED lines=14> */
.L_x_98:
[----:B------:R-:W-:Y:S05]  /*3e00*/  BSYNC B0 ;  /* 0x0000000000007941 */ /* 0x000fea0003800000 */
.L_x_97:
        /* <DEDUP_REMOVED lines=42> */
.L_x_100:
[----:B------:R-:W-:Y:S05]  /*40b0*/  BSYNC B0 ;  /* 0x0000000000007941 */ /* 0x000fea0003800000 */
.L_x_99:
        /* <DEDUP_REMOVED lines=14> */
.L_x_102:
[----:B------:R-:W-:Y:S05]  /*41a0*/  BSYNC B0 ;  /* 0x0000000000007941 */ /* 0x000fea0003800000 */
.L_x_101:
        /* <DEDUP_REMOVED lines=41> */
.L_x_104:
[----:B------:R-:W-:Y:S05]  /*4440*/  BSYNC B0 ;  /* 0x0000000000007941 */ /* 0x000fea0003800000 */
.L_x_103:
[----:B--2--5:R-:W-:Y:S01]  /*4450*/  IMAD.U32 R109, R20, 0x10000, RZ ;  /* 0x00010000146d7824 */ /* 0x024fe200078e00ff */
        /* <DEDUP_REMOVED lines=12> */
.L_x_106:
[----:B------:R-:W-:Y:S05]  /*4520*/  BSYNC B0 ;  /* 0x0000000000007941 */ /* 0x000fea0003800000 */
.L_x_105:
[----:B--2--5:R-:W-:Y:S01]  /*4530*/  IMAD.U32 R109, R20, 0x10000, RZ ;  /* 0x00010000146d7824 */ /* 0x024fe200078e00ff */
[----:B------:R-:W-:-:S03]  /*4540*/  ULOP3.LUT UR8, UR22, 0x60, URZ, 0xfc, !UPT ;  /* 0x0000006016087892 */ /* 0x000fc6000f8efc3f */
        /* <DEDUP_REMOVED lines=31> */
[----:B------:R-:W-:-:S05]  /*4740*/  IADD3 R112, P5, R105, R6, RZ ;  /* 0x0000000669707210 */ /* 0x000fca0007fbe0ff */
[----:B------:R-:W-:Y:S01]  /*4750*/  IMAD.X R113, R21, 0x1, R7, P5 ;  /* 0x0000000115717824 */ /* 0x000fe200028e0607 */
[----:B------:R-:W-:-:S13]  /*4760*/  ISETP.GT.AND P5, PT, R0, 0x48, P3 ;  /* 0x000000480000780c */ /* 0x000fda0001fa4270 */
[----:B---3--:R-:W-:Y:S05]  /*4770*/  @!P5 BRA `(.L_x_108) ;  /* 0x00000000000cd947 */ /* 0x008fea0003800000 */
[----:B------:R-:W-:-:S04]  /*4780*/  IADD3 R2, P6, R8, UR8, RZ ;  /* 0x0000000808027c10 */ /* 0x000fc8000ffde0ff */
[----:B------:R-:W-:-:S05]  /*4790*/  IADD3.X R3, R9, UR4, RZ, P6, !PT ;  /* 0x0000000409037c10 */ /* 0x000fca000b7fe4ff */
[----:B------:R2:W5:Y:S04]  /*47a0*/  LDG.E.LTC128B.U16 R20, desc[UR12][R2.64] ;  /* 0x0000000c02147981 */ /* 0x000568000c1e1520 */
.L_x_108:
[----:B------:R-:W-:Y:S05]  /*47b0*/  BSYNC B0 ;  /* 0x0000000000007941 */ /* 0x000fea0003800000 */
.L_x_107:
        /* <DEDUP_REMOVED lines=13> */
.L_x_110:
[----:B------:R-:W-:Y:S05]  /*4890*/  BSYNC B0 ;  /* 0x0000000000007941 */ /* 0x000fea0003800000 */
.L_x_109:
[----:B--2--5:R-:W-:Y:S01]  /*48a0*/  IMAD.U32 R3, R20, 0x10000, RZ ;  /* 0x0001000014037824 */ /* 0x024fe200078e00ff */
[----:B------:R-:W-:-:S03]  /*48b0*/  ULOP3.LUT UR6, UR22, 0x70, URZ, 0xfc, !UPT ;  /* 0x0000007016067892 */ /* 0x000fc6000f8efc3f */
        /* <DEDUP_REMOVED lines=8> */
[----:B--2---:R-:W-:Y:S02]  /*4940*/  IADD3.X R3, R5, UR4, RZ, P5, !PT ;  /* 0x0000000405037c10 */ /* 0x004fe4000affe4ff */
[----:B------:R-:W-:-:S13]  /*4950*/  ISETP.GT.AND P5, PT, R0, 0x40, P1 ;  /* 0x000000400000780c */ /* 0x000fda0000fa4270 */
[----:B------:R-:W2:Y:S01]  /*4960*/  @P5 LDG.E.LTC128B.U16 R20, desc[UR12][R2.64] ;  /* 0x0000000c02145981 */ /* 0x000ea2000c1e1520 */
[----:B------:R-:W-:Y:S01]  /*4970*/  ULOP3.LUT UR5, UR22, 0x72, URZ, 0xfc, !UPT ;  /* 0x0000007216057892 */ /* 0x000fe2000f8efc3f */
[----:B--2---:R-:W-:-:S04]  /*4980*/  IMAD.U32 R115, R20, 0x10000, RZ ;  /* 0x0001000014737824 */ /* 0x004fc800078e00ff */
[----:B------:R-:W-:-:S04]  /*4990*/  FMUL R115, R115, R14 ;  /* 0x0000000e73737220 */ /* 0x000fc80000400000 */
[----:B------:R-:W-:-:S05]  /*49a0*/  FFMA R115, R116, R11, R115 ;  /* 0x0000000b74737223 */ /* 0x000fca0000000073 */
[----:B------:R-:W-:-:S05]  /*49b0*/  F2FP.BF16.F32.PACK_AB R115, RZ, R115 ;  /* 0x00000073ff73723e */ /* 0x000fca00000010ff */
[----:B------:R-:W-:Y:S01]  /*49c0*/  @P5 STG.E.U16 desc[UR12][R126.64], R115 ;  /* 0x000000737e005986 */ /* 0x000fe2000c10150c */
[----:B------:R-:W-:-:S05]  /*49d0*/  IADD3 R6, P5, R111, R6, RZ ;  /* 0x000000066f067210 */ /* 0x000fca0007fbe0ff */
[----:B------:R-:W-:Y:S01]  /*49e0*/  IMAD.X R7, R21, 0x1, R7, P5 ;  /* 0x0000000115077824 */ /* 0x000fe200028e0607 */
[----:B----4-:R-:W-:-:S04]  /*49f0*/  IADD3 R4, P5, R4, UR5, RZ ;  /* 0x0000000504047c10 */ /* 0x010fc8000ffbe0ff */
[----:B------:R-:W-:Y:S02]  /*4a00*/  IADD3.X R5, R5, UR4, RZ, P5, !PT ;  /* 0x0000000405057c10 */ /* 0x000fe4000affe4ff */
[----:B------:R-:W-:-:S13]  /*4a10*/  ISETP.GT.AND P5, PT, R0, 0x40, P0 ;  /* 0x000000400000780c */ /* 0x000fda00007a4270 */
[----:B------:R-:W2:Y:S01]  /*4a20*/  @P5 LDG.E.LTC128B.U16 R20, desc[UR12][R4.64] ;  /* 0x0000000c04145981 */ /* 0x000ea2000c1e1520 */
[----:B------:R-:W-:Y:S01]  /*4a30*/  BSSY B0, `(.L_x_111) ;  /* 0x000000e000007945 */ /* 0x000fe20003800000 */
[----:B--2---:R-:W-:-:S04]  /*4a40*/  IMAD.U32 R3, R20, 0x10000, RZ ;  /* 0x0001000014037824 */ /* 0x004fc800078e00ff */
[----:B------:R-:W-:-:S04]  /*4a50*/  FMUL R2, R3, R14 ;  /* 0x0000000e03027220 */ /* 0x000fc80000400000 */
[----:B------:R-:W-:-:S05]  /*4a60*/  FFMA R2, R117, R11, R2 ;  /* 0x0000000b75027223 */ /* 0x000fca0000000002 */
[----:B------:R-:W-:-:S04]  /*4a70*/  F2FP.BF16.F32.PACK_AB R2, RZ, R2 ;  /* 0x00000002ff02723e */ /* 0x000fc800000010ff */
[----:B------:R-:W-:-:S05]  /*4a80*/  PRMT R3, R2, 0x7610, R3 ;  /* 0x0000761002037816 */ /* 0x000fca0000000003 */
[----:B------:R2:W-:Y:S01]  /*4a90*/  @P5 STG.E.U16 desc[UR12][R128.64], R3 ;  /* 0x0000000380005986 */ /* 0x0005e2000c10150c */
[----:B------:R-:W-:-:S05]  /*4aa0*/  IADD3 R2, P5, R12, R17, RZ ;  /* 0x000000110c027210 */ /* 0x000fca0007fbe0ff */
[----:B--2---:R-:W-:Y:S01]  /*4ab0*/  IMAD.X R3, R13, 0x1, R21, P5 ;  /* 0x000000010d037824 */ /* 0x004fe200028e0615 */
[----:B------:R-:W-:-:S13]  /*4ac0*/  ISETP.GT.AND P5, PT, R0, 0x48, P1 ;  /* 0x000000480000780c */ /* 0x000fda0000fa4270 */
[----:B------:R-:W-:Y:S05]  /*4ad0*/  @!P5 BRA `(.L_x_112) ;  /* 0x00000000000cd947 */ /* 0x000fea0003800000 */
[----:B------:R-:W-:-:S04]  /*4ae0*/  IADD3 R4, P6, R8, UR6, RZ ;  /* 0x0000000608047c10 */ /* 0x000fc8000ffde0ff */
[----:B------:R-:W-:-:S05]  /*4af0*/  IADD3.X R5, R9, UR4, RZ, P6, !PT ;  /* 0x0000000409057c10 */ /* 0x000fca000b7fe4ff */
[----:B------:R2:W5:Y:S04]  /*4b00*/  LDG.E.LTC128B.U16 R20, desc[UR12][R4.64] ;  /* 0x0000000c04147981 */ /* 0x000568000c1e1520 */
.L_x_112:
[----:B------:R-:W-:Y:S05]  /*4b10*/  BSYNC B0 ;  /* 0x0000000000007941 */ /* 0x000fea0003800000 */
.L_x_111:
        /* <DEDUP_REMOVED lines=8> */
[----:B------:R-:W-:-:S04]  /*4ba0*/  IADD3 R4, P5, R8, UR5, RZ ;  /* 0x0000000508047c10 */ /* 0x000fc8000ffbe0ff */
[----:B--2---:R-:W-:Y:S02]  /*4bb0*/  IADD3.X R5, R9, UR4, RZ, P5, !PT ;  /* 0x0000000409057c10 */ /* 0x004fe4000affe4ff */
[----:B------:R-:W-:-:S13]  /*4bc0*/  ISETP.GT.AND P5, PT, R0, 0x48, P0 ;  /* 0x000000480000780c */ /* 0x000fda00007a4270 */
[----:B------:R-:W-:Y:S05]  /*4bd0*/  @!P5 BRA `(.L_x_114) ;  /* 0x000000000004d947 */ /* 0x000fea0003800000 */
[----:B------:R2:W5:Y:S02]  /*4be0*/  LDG.E.LTC128B.U16 R20, desc[UR12][R4.64] ;  /* 0x0000000c04147981 */ /* 0x000564000c1e1520 */
.L_x_114:
[----:B------:R-:W-:Y:S05]  /*4bf0*/  BSYNC B0 ;  /* 0x0000000000007941 */ /* 0x000fea0003800000 */
.L_x_113:
[----:B--2--5:R-:W-:Y:S01]  /*4c00*/  IMAD.U32 R5, R20, 0x10000, RZ ;  /* 0x0001000014057824 */ /* 0x024fe200078e00ff */
[----:B------:R-:W-:Y:S01]  /*4c10*/  ISETP.GT.AND P6, PT, R10, RZ, PT ;  /* 0x000000ff0a00720c */ /* 0x000fe20003fc4270 */
[----:B------:R-:W-:Y:S02]  /*4c20*/  BSSY B0, `(.L_x_115) ;  /* 0x000000d000007945 */ /* 0x000fe40003800000 */
        /* <DEDUP_REMOVED lines=12> */
.L_x_116:
[----:B------:R-:W-:Y:S05]  /*4cf0*/  BSYNC B0 ;  /* 0x0000000000007941 */ /* 0x000fea0003800000 */
.L_x_115:
[----:B-----5:R-:W-:Y:S01]  /*4d00*/  IMAD.U32 R7, R20, 0x10000, RZ ;  /* 0x0001000014077824 */ /* 0x020fe200078e00ff */
        /* <DEDUP_REMOVED lines=13> */
.L_x_118:
[----:B------:R-:W-:Y:S05]  /*4de0*/  BSYNC B0 ;  /* 0x0000000000007941 */ /* 0x000fea0003800000 */
.L_x_117:
[----:B---3-5:R-:W-:Y:S01]  /*4df0*/  IMAD.U32 R7, R20, 0x10000, RZ ;  /* 0x0001000014077824 */ /* 0x028fe200078e00ff */
        /* <DEDUP_REMOVED lines=8> */
[----:B---3--:R-:W-:Y:S01]  /*4e80*/  IMAD.X R7, R89, 0x1, R21, P5 ;  /* 0x0000000159077824 */ /* 0x008fe200028e0615 */
[----:B0-----:R-:W-:-:S04]  /*4e90*/  IADD3 R8, P5, R22, UR22, RZ ;  /* 0x0000001616087c10 */ /* 0x001fc8000ffbe0ff */
[----:B------:R-:W-:Y:S02]  /*4ea0*/  IADD3.X R9, R23, UR4, RZ, P5, !PT ;  /* 0x0000000417097c10 */ /* 0x000fe4000affe4ff */
[----:B------:R-:W-:-:S13]  /*4eb0*/  ISETP.GT.AND P5, PT, R0, 0x88, P6 ;  /* 0x000000880000780c */ /* 0x000fda00037a4270 */
[----:B------:R-:W-:Y:S05]  /*4ec0*/  @!P5 BRA `(.L_x_120) ;  /* 0x000000000004d947 */ /* 0x000fea0003800000 */
[----:B------:R0:W5:Y:S02]  /*4ed0*/  LDG.E.LTC128B.U16 R20, desc[UR12][R8.64] ;  /* 0x0000000c08147981 */ /* 0x000164000c1e1520 */
.L_x_120:
[----:B------:R-:W-:Y:S05]  /*4ee0*/  BSYNC B0 ;  /* 0x0000000000007941 */ /* 0x000fea0003800000 */
.L_x_119:
        /* <DEDUP_REMOVED lines=14> */
.L_x_122:
[----:B------:R-:W-:Y:S05]  /*4fd0*/  BSYNC B0 ;  /* 0x0000000000007941 */ /* 0x000fea0003800000 */
.L_x_121:
[----:B---3-5:R-:W-:Y:S01]  /*4fe0*/  IMAD.U32 R57, R20, 0x10000, RZ ;  /* 0x0001000014397824 */ /* 0x028fe200078e00ff */
        /* <DEDUP_REMOVED lines=13> */
.L_x_124:
[----:B------:R-:W-:Y:S05]  /*50c0*/  BSYNC B0 ;  /* 0x0000000000007941 */ /* 0x000fea0003800000 */
.L_x_123:
        /* <DEDUP_REMOVED lines=8> */
[----:B---3--:R-:W-:Y:S01]  /*5150*/  IMAD.X R59, R13, 0x1, R21, P5 ;  /* 0x000000010d3b7824 */ /* 0x008fe200028e0615 */
[----:B------:R-:W-:-:S13]  /*5160*/  ISETP.GT.AND P5, PT, R0, 0x80, P6 ;  /* 0x000000800000780c */ /* 0x000fda00037a4270 */
[----:B------:R-:W-:Y:S05]  /*5170*/  @!P5 BRA `(.L_x_126) ;  /* 0x00000000000cd947 */ /* 0x000fea0003800000 */
[----:B------:R-:W-:-:S04]  /*5180*/  IADD3 R112, P6, R18, UR19, RZ ;  /* 0x0000001312707c10 */ /* 0x000fc8000ffde0ff */
[----:B------:R-:W-:-:S05]  /*5190*/  IADD3.X R113, R19, UR4, RZ, P6, !PT ;  /* 0x0000000413717c10 */ /* 0x000fca000b7fe4ff */
[----:B------:R3:W5:Y:S04]  /*51a0*/  LDG.E.LTC128B.U16 R20, desc[UR12][R112.64] ;  /* 0x0000000c70147981 */ /* 0x000768000c1e1520 */
.L_x_126:
[----:B------:R-:W-:Y:S05]  /*51b0*/  BSYNC B0 ;  /* 0x0000000000007941 */ /* 0x000fea0003800000 */
.L_x_125:
        /* <DEDUP_REMOVED lines=14> */
.L_x_128:
[----:B------:R-:W-:Y:S05]  /*52a0*/  BSYNC B0 ;  /* 0x0000000000007941 */ /* 0x000fea0003800000 */
.L_x_127:
        /* <DEDUP_REMOVED lines=14> */
.L_x_130:
[----:B------:R-:W-:Y:S05]  /*5390*/  BSYNC B0 ;  /* 0x0000000000007941 */ /* 0x000fea0003800000 */
.L_x_129:
        /* <DEDUP_REMOVED lines=14> */
.L_x_132:
[----:B------:R-:W-:Y:S05]  /*5480*/  BSYNC B0 ;  /* 0x0000000000007941 */ /* 0x000fea0003800000 */
.L_x_131:
        /* <DEDUP_REMOVED lines=14> */
.L_x_134:
[----:B------:R-:W-:Y:S05]  /*5570*/  BSYNC B0 ;  /* 0x0000000000007941 */ /* 0x000fea0003800000 */
.L_x_133:
        /* <DEDUP_REMOVED lines=14> */
.L_x_136:
[----:B------:R-:W-:Y:S05]  /*5660*/  BSYNC B0 ;  /* 0x0000000000007941 */ /* 0x000fea0003800000 */
.L_x_135:
        /* <DEDUP_REMOVED lines=14> */
.L_x_138:
[----:B------:R-:W-:Y:S05]  /*5750*/  BSYNC B0 ;  /* 0x0000000000007941 */ /* 0x000fea0003800000 */
.L_x_137:
        /* <DEDUP_REMOVED lines=14> */
.L_x_140:
[----:B------:R-:W-:Y:S05]  /*5840*/  BSYNC B0 ;  /* 0x0000000000007941 */ /* 0x000fea0003800000 */
.L_x_139:
        /* <DEDUP_REMOVED lines=14> */
.L_x_142:
[----:B------:R-:W-:Y:S05]  /*5930*/  BSYNC B0 ;  /* 0x0000000000007941 */ /* 0x000fea0003800000 */
.L_x_141:
        /* <DEDUP_REMOVED lines=14> */
.L_x_144:
[----:B------:R-:W-:Y:S05]  /*5a20*/  BSYNC B0 ;  /* 0x0000000000007941 */ /* 0x000fea0003800000 */
.L_x_143:
        /* <DEDUP_REMOVED lines=14> */
.L_x_146:
[----:B------:R-:W-:Y:S05]  /*5b10*/  BSYNC B0 ;  /* 0x0000000000007941 */ /* 0x000fea0003800000 */
.L_x_145:
        /* <DEDUP_REMOVED lines=14> */
.L_x_148:
[----:B------:R-:W-:Y:S05]  /*5c00*/  BSYNC B0 ;  /* 0x0000000000007941 */ /* 0x000fea0003800000 */
.L_x_147:
        /* <DEDUP_REMOVED lines=14> */
.L_x_150:
[----:B------:R-:W-:Y:S05]  /*5cf0*/  BSYNC B0 ;  /* 0x0000000000007941 */ /* 0x000fea0003800000 */
.L_x_149:
        /* <DEDUP_REMOVED lines=14> */
.L_x_152:
[----:B------:R-:W-:Y:S05]  /*5de0*/  BSYNC B0 ;  /* 0x0000000000007941 */ /* 0x000fea0003800000 */
.L_x_151:
        /* <DEDUP_REMOVED lines=14> */
.L_x_154:
[----:B------:R-:W-:Y:S05]  /*5ed0*/  BSYNC B0 ;  /* 0x0000000000007941 */ /* 0x000fea0003800000 */
.L_x_153:
        /* <DEDUP_REMOVED lines=14> */
.L_x_156:
[----:B------:R-:W-:Y:S05]  /*5fc0*/  BSYNC B0 ;  /* 0x0000000000007941 */ /* 0x000fea0003800000 */
.L_x_155:
[----:B---3-5:R-:W-:Y:S01]  /*5fd0*/  IMAD.U32 R59, R20, 0x10000, RZ ;  /* 0x00010000143b7824 */ /* 0x028fe200078e00ff */
[----:B------:R-:W-:Y:S03]  /*5fe0*/  BSSY B0, `(.L_x_157) ;  /* 0x000000c000007945 */ /* 0x000fe60003800000 */
        /* <DEDUP_REMOVED lines=11> */
.L_x_158:
[----:B------:R-:W-:Y:S05]  /*60a0*/  BSYNC B0 ;  /* 0x0000000000007941 */ /* 0x000fea0003800000 */
.L_x_157:
        /* <DEDUP_REMOVED lines=14> */
.L_x_160:
[----:B------:R-:W-:Y:S05]  /*6190*/  BSYNC B0 ;  /* 0x0000000000007941 */ /* 0x000fea0003800000 */
.L_x_159:
[----:B---3-5:R-:W-:Y:S01]  /*61a0*/  IMAD.U32 R61, R20, 0x10000, RZ ;  /* 0x00010000143d7824 */ /* 0x028fe200078e00ff */
        /* <DEDUP_REMOVED lines=12> */
.L_x_162:
[----:B------:R-:W-:Y:S05]  /*6270*/  BSYNC B0 ;  /* 0x0000000000007941 */ /* 0x000fea0003800000 */
.L_x_161:
        /* <DEDUP_REMOVED lines=13> */
.L_x_164:
[----:B------:R-:W-:Y:S05]  /*6350*/  BSYNC B0 ;  /* 0x0000000000007941 */ /* 0x000fea0003800000 */
.L_x_163:
        /* <DEDUP_REMOVED lines=13> */
.L_x_166:
[----:B------:R-:W-:Y:S05]  /*6430*/  BSYNC B0 ;  /* 0x0000000000007941 */ /* 0x000fea0003800000 */
.L_x_165:
        /* <DEDUP_REMOVED lines=13> */
.L_x_168:
[----:B------:R-:W-:Y:S05]  /*6510*/  BSYNC B0 ;  /* 0x0000000000007941 */ /* 0x000fea0003800000 */
.L_x_167:
        /* <DEDUP_REMOVED lines=13> */
.L_x_170:
[----:B------:R-:W-:Y:S05]  /*65f0*/  BSYNC B0 ;  /* 0x0000000000007941 */ /* 0x000fea0003800000 */
.L_x_169:
        /* <DEDUP_REMOVED lines=13> */
.L_x_172:
[----:B------:R-:W-:Y:S05]  /*66d0*/  BSYNC B0 ;  /* 0x0000000000007941 */ /* 0x000fea0003800000 */
.L_x_171:
        /* <DEDUP_REMOVED lines=8> */
[----:B------:R-:W-:-:S04]  /*6760*/  IADD3 R18, P5, R18, UR5, RZ ;  /* 0x0000000512127c10 */ /* 0x000fc8000ffbe0ff */
[----:B------:R-:W-:Y:S02]  /*6770*/  IADD3.X R19, R19, UR4, RZ, P5, !PT ;  /* 0x0000000413137c10 */ /* 0x000fe4000affe4ff */
[----:B------:R-:W-:-:S13]  /*6780*/  ISETP.GT.AND P5, PT, R0, 0x80, P0 ;  /* 0x000000800000780c */ /* 0x000fda00007a4270 */
[----:B------:R-:W-:Y:S05]  /*6790*/  @!P5 BRA `(.L_x_174) ;  /* 0x000000000004d947 */ /* 0x000fea0003800000 */
[----:B------:R3:W5:Y:S02]  /*67a0*/  LDG.E.LTC128B.U16 R20, desc[UR12][R18.64] ;  /* 0x0000000c12147981 */ /* 0x000764000c1e1520 */
.L_x_174:
[----:B------:R-:W-:Y:S05]  /*67b0*/  BSYNC B0 ;  /* 0x0000000000007941 */ /* 0x000fea0003800000 */
.L_x_173:
        /* <DEDUP_REMOVED lines=13> */
.L_x_176:
[----:B------:R-:W-:Y:S05]  /*6890*/  BSYNC B0 ;  /* 0x0000000000007941 */ /* 0x000fea0003800000 */
.L_x_175:
        /* <DEDUP_REMOVED lines=9> */
[----:B---3--:R-:W-:Y:S02]  /*6930*/  IADD3.X R13, R23, UR4, RZ, P5, !PT ;  /* 0x00000004170d7c10 */ /* 0x008fe4000affe4ff */
[----:B------:R-:W-:-:S13]  /*6940*/  ISETP.GT.AND P5, PT, R0, 0x88, P0 ;  /* 0x000000880000780c */ /* 0x000fda00007a4270 */
[----:B------:R-:W-:Y:S05]  /*6950*/  @!P5 BRA `(.L_x_178) ;  /* 0x000000000004d947 */ /* 0x000fea0003800000 */
[----:B------:R3:W5:Y:S02]  /*6960*/  LDG.E.LTC128B.U16 R20, desc[UR12][R12.64] ;  /* 0x0000000c0c147981 */ /* 0x000764000c1e1520 */
.L_x_178:
[----:B------:R-:W-:Y:S05]  /*6970*/  BSYNC B0 ;  /* 0x0000000000007941 */ /* 0x000fea0003800000 */
.L_x_177:
        /* <DEDUP_REMOVED lines=15> */
.L_x_180:
[----:B------:R-:W-:Y:S05]  /*6a70*/  BSYNC B0 ;  /* 0x0000000000007941 */ /* 0x000fea0003800000 */
.L_x_179:
        /* <DEDUP_REMOVED lines=11> */
[----:B-1----:R-:W-:-:S04]  /*6b30*/  IADD3 R22, P6, R4, UR21, RZ ;  /* 0x0000001504167c10 */ /* 0x002fc8000ffde0ff */
[----:B------:R-:W-:-:S05]  /*6b40*/  IADD3.X R23, R5, UR4, RZ, P6, !PT ;  /* 0x0000000405177c10 */ /* 0x000fca000b7fe4ff */
[----:B------:R3:W5:Y:S04]  /*6b50*/  LDG.E.LTC128B.U16 R20, desc[UR12][R22.64] ;  /* 0x0000000c16147981 */ /* 0x000768000c1e1520 */
.L_x_182:
[----:B------:R-:W-:Y:S05]  /*6b60*/  BSYNC B0 ;  /* 0x0000000000007941 */ /* 0x000fea0003800000 */
.L_x_181:
[----:B-1-3-5:R-:W-:Y:S01]  /*6b70*/  IMAD.U32 R23, R20, 0x10000, RZ ;  /* 0x0001000014177824 */ /* 0x02afe200078e00ff */
[----:B------:R-:W-:Y:S01]  /*6b80*/  ISETP.GT.AND P6, PT, R10, RZ, PT ;  /* 0x000000ff0a00720c */ /* 0x000fe20003fc4270 */
[----:B------:R-:W-:Y:S02]  /*6b90*/  BSSY B0, `(.L_x_183) ;  /* 0x000000e000007945 */ /* 0x000fe40003800000 */
[----:B------:R-:W-:-:S04]  /*6ba0*/  FMUL R16, R23, R14 ;  /* 0x0000000e17107220 */ /* 0x000fc80000400000 */
[----:B------:R-:W-:-:S05]  /*6bb0*/  FFMA R16, R25, R11, R16 ;  /* 0x0000000b19107223 */ /* 0x000fca0000000010 */
[----:B------:R-:W-:-:S04]  /*6bc0*/  F2FP.BF16.F32.PACK_AB R16, RZ, R16 ;  /* 0x00000010ff10723e */ /* 0x000fc800000010ff */
[----:B------:R-:W-:Y:S02]  /*6bd0*/  PRMT R23, R16, 0x7610, R23 ;  /* 0x0000761010177816 */ /* 0x000fe40000000017 */
[----:B------:R-:W-:-:S03]  /*6be0*/  PRMT R16, R20, 0x7610, R16 ;  /* 0x0000761014107816 */ /* 0x000fc60000000010 */
[----:B------:R1:W-:Y:S01]  /*6bf0*/  @P5 STG.E.U16 desc[UR12][R60.64], R23 ;  /* 0x000000173c005986 */ /* 0x0003e2000c10150c */
[----:B------:R-:W-:-:S05]  /*6c00*/  IADD3 R22, P5, R6, R17, RZ ;  /* 0x0000001106167210 */ /* 0x000fca0007fbe0ff */
[----:B-1----:R-:W-:Y:S01]  /*6c10*/  IMAD.X R23, R7, 0x1, R21, P5 ;  /* 0x0000000107177824 */ /* 0x002fe200028e0615 */
[----:B------:R-:W-:-:S13]  /*6c20*/  ISETP.GT.AND P5, PT, R0, 0xc8, P6 ;  /* 0x000000c80000780c */ /* 0x000fda00037a4270 */
[----:B------:R-:W-:Y:S05]  /*6c30*/  @!P5 BRA `(.L_x_184) ;  /* 0x00000000000cd947 */ /* 0x000fea0003800000 */
[----:B------:R-:W-:-:S04]  /*6c40*/  IADD3 R16, P6, R8, UR22, RZ ;  /* 0x0000001608107c10 */ /* 0x000fc8000ffde0ff */
[----:B------:R-:W-:-:S05]  /*6c50*/  IADD3.X R17, R9, UR4, RZ, P6, !PT ;  /* 0x0000000409117c10 */ /* 0x000fca000b7fe4ff */
[----:B------:R1:W5:Y:S04]  /*6c60*/  LDG.E.LTC128B.U16 R16, desc[UR12][R16.64] ;  /* 0x0000000c10107981 */ /* 0x000368000c1e1520 */
.L_x_184:
[----:B------:R-:W-:Y:S05]  /*6c70*/  BSYNC B0 ;  /* 0x0000000000007941 */ /* 0x000fea0003800000 */
.L_x_183:
[----:B-1---5:R-:W-:Y:S01]  /*6c80*/  IMAD.U32 R17, R16, 0x10000, RZ ;  /* 0x0001000010117824 */ /* 0x022fe200078e00ff */
        /* <DEDUP_REMOVED lines=9> */
[----:B-1----:R-:W-:Y:S05]  /*6d20*/  @!P5 BRA `(.L_x_186) ;  /* 0x00000000000cd947 */ /* 0x002fea0003800000 */
[----:B------:R-:W-:-:S04]  /*6d30*/  IADD3 R16, P6, R8, UR21, RZ ;  /* 0x0000001508107c10 */ /* 0x000fc8000ffde0ff */
[----:B------:R-:W-:-:S05]  /*6d40*/  IADD3.X R17, R9, UR4, RZ, P6, !PT ;  /* 0x0000000409117c10 */ /* 0x000fca000b7fe4ff */
[----:B------:R1:W5:Y:S04]  /*6d50*/  LDG.E.LTC128B.U16 R16, desc[UR12][R16.64] ;  /* 0x0000000c10107981 */ /* 0x000368000c1e1520 */
.L_x_186:
[----:B------:R-:W-:Y:S05]  /*6d60*/  BSYNC B0 ;  /* 0x0000000000007941 */ /* 0x000fea0003800000 */
.L_x_185:
        /* <DEDUP_REMOVED lines=12> */
[----:B-1----:R-:W-:-:S05]  /*6e30*/  IADD3.X R17, R5, UR4, RZ, P6, !PT ;  /* 0x0000000405117c10 */ /* 0x002fca000b7fe4ff */
[----:B------:R3:W5:Y:S04]  /*6e40*/  LDG.E.LTC128B.U16 R16, desc[UR12][R16.64] ;  /* 0x0000000c10107981 */ /* 0x000768000c1e1520 */
.L_x_188:
[----:B------:R-:W-:Y:S05]  /*6e50*/  BSYNC B0 ;  /* 0x0000000000007941 */ /* 0x000fea0003800000 */
.L_x_187:
[----:B-----5:R-:W-:Y:S01]  /*6e60*/  IMAD.U32 R15, R16, 0x10000, RZ ;  /* 0x00010000100f7824 */ /* 0x020fe200078e00ff */
[----:B------:R-:W-:Y:S01]  /*6e70*/  ISETP.GT.AND P6, PT, R10, 0x9, PT ;  /* 0x000000090a00780c */ /* 0x000fe20003fc4270 */
[----:B------:R-:W-:Y:S02]  /*6e80*/  BSSY B0, `(.L_x_189) ;  /* 0x000000e000007945 */ /* 0x000fe40003800000 */
[----:B------:R-:W-:-:S04]  /*6e90*/  FMUL R15, R15, R14 ;  /* 0x0000000e0f0f7220 */ /* 0x000fc80000400000 */
[----:B------:R-:W-:-:S05]  /*6ea0*/  FFMA R15, R28, R11, R15 ;  /* 0x0000000b1c0f7223 */ /* 0x000fca000000000f */
[----:B------:R-:W-:-:S04]  /*6eb0*/  F2FP.BF16.F32.PACK_AB R15, RZ, R15 ;  /* 0x0000000fff0f723e */ /* 0x000fc800000010ff */
[----:B-1-3--:R-:W-:Y:S02]  /*6ec0*/  PRMT R17, R15, 0x7610, R17 ;  /* 0x000076100f117816 */ /* 0x00afe40000000011 */
[----:B------:R-:W-:-:S03]  /*6ed0*/  PRMT R15, R16, 0x7610, R15 ;  /* 0x00007610100f7816 */ /* 0x000fc6000000000f */
        /* <DEDUP_REMOVED lines=8> */
.L_x_190:
[----:B------:R-:W-:Y:S05]  /*6f60*/  BSYNC B0 ;  /* 0x0000000000007941 */ /* 0x000fea0003800000 */
.L_x_189:
[----:B-1---5:R-:W-:Y:S01]  /*6f70*/  IMAD.U32 R13, R15, 0x10000, RZ ;  /* 0x000100000f0d7824 */ /* 0x022fe200078e00ff */
[----:B------:R-:W-:Y:S01]  /*6f80*/  ISETP.GT.AND P6, PT, R10, 0x8, PT ;  /* 0x000000080a00780c */ /* 0x000fe20003fc4270 */
        /* <DEDUP_REMOVED lines=14> */
.L_x_192:
[----:B------:R-:W-:Y:S05]  /*7070*/  BSYNC B0 ;  /* 0x0000000000007941 */ /* 0x000fea0003800000 */
.L_x_191:
        /* <DEDUP_REMOVED lines=14> */
.L_x_194:
[----:B------:R-:W-:Y:S05]  /*7160*/  BSYNC B0 ;  /* 0x0000000000007941 */ /* 0x000fea0003800000 */
.L_x_193:
        /* <DEDUP_REMOVED lines=14> */
.L_x_196:
[----:B------:R-:W-:Y:S05]  /*7250*/  BSYNC B0 ;  /* 0x0000000000007941 */ /* 0x000fea0003800000 */
.L_x_195:
        /* <DEDUP_REMOVED lines=14> */
.L_x_198:
[----:B------:R-:W-:Y:S05]  /*7340*/  BSYNC B0 ;  /* 0x0000000000007941 */ /* 0x000fea0003800000 */
.L_x_197:
[----:B-1---5:R-:W-:Y:S01]  /*7350*/  IMAD.U32 R13, R12, 0x10000, RZ ;  /* 0x000100000c0d7824 */ /* 0x022fe200078e00ff */
[----:B------:R-:W-:Y:S01]  /*7360*/  ISETP.GT.AND P6, PT, R10, 0x10, PT ;  /* 0x000000100a00780c */ /* 0x000fe20003fc4270 */
        /* <DEDUP_REMOVED lines=13> */
.L_x_200:
[----:B------:R-:W-:Y:S05]  /*7440*/  BSYNC B0 ;  /* 0x0000000000007941 */ /* 0x000fea0003800000 */
.L_x_199:
        /* <DEDUP_REMOVED lines=14> */
.L_x_202:
[----:B------:R-:W-:Y:S05]  /*7530*/  BSYNC B0 ;  /* 0x0000000000007941 */ /* 0x000fea0003800000 */
.L_x_201:
        /* <DEDUP_REMOVED lines=14> */
.L_x_204:
[----:B------:R-:W-:Y:S05]  /*7620*/  BSYNC B0 ;  /* 0x0000000000007941 */ /* 0x000fea0003800000 */
.L_x_203:
        /* <DEDUP_REMOVED lines=14> */
.L_x_206:
[----:B------:R-:W-:Y:S05]  /*7710*/  BSYNC B0 ;  /* 0x0000000000007941 */ /* 0x000fea0003800000 */
.L_x_205:
        /* <DEDUP_REMOVED lines=15> */
.L_x_208:
[----:B------:R-:W-:Y:S05]  /*7810*/  BSYNC B0 ;  /* 0x0000000000007941 */ /* 0x000fea0003800000 */
.L_x_207:
        /* <DEDUP_REMOVED lines=14> */
.L_x_210:
[----:B------:R-:W-:Y:S05]  /*7900*/  BSYNC B0 ;  /* 0x0000000000007941 */ /* 0x000fea0003800000 */
.L_x_209:
        /* <DEDUP_REMOVED lines=15> */
.L_x_212:
[----:B------:R-:W-:Y:S05]  /*7a00*/  BSYNC B0 ;  /* 0x0000000000007941 */ /* 0x000fea0003800000 */
.L_x_211:
        /* <DEDUP_REMOVED lines=14> */
.L_x_214:
[----:B------:R-:W-:Y:S05]  /*7af0*/  BSYNC B0 ;  /* 0x0000000000007941 */ /* 0x000fea0003800000 */
.L_x_213:
[----:B-1---5:R-:W-:Y:S01]  /*7b00*/  IMAD.U32 R13, R12, 0x10000, RZ ;  /* 0x000100000c0d7824 */ /* 0x022fe200078e00ff */
[----:B------:R-:W-:Y:S01]  /*7b10*/  ISETP.GT.AND P6, PT, R10, 0x20, PT ;  /* 0x000000200a00780c */ /* 0x000fe20003fc4270 */
[----:B------:R-:W-:Y:S02]  /*7b20*/  BSSY B0, `(.L_x_215) ;  /* 0x000000a000007945 */ /* 0x000fe40003800000 */
[----:B------:R-:W-:-:S04]  /*7b30*/  FMUL R20, R13, R14 ;  /* 0x0000000e0d147220 */ /* 0x000fc80000400000 */
[----:B------:R-:W-:-:S05]  /*7b40*/  FFMA R20, R41, R11, R20 ;  /* 0x0000000b29147223 */ /* 0x000fca0000000014 */
[----:B------:R-:W-:-:S05]  /*7b50*/  F2FP.BF16.F32.PACK_AB R20, RZ, R20 ;  /* 0x00000014ff14723e */ /* 0x000fca00000010ff */
[----:B------:R1:W-:Y:S01]  /*7b60*/  @P5 STG.E.U16 desc[UR12][R24.64], R20 ;  /* 0x0000001418005986 */ /* 0x0003e2000c10150c */
[----:B------:R-:W-:-:S13]  /*7b70*/  ISETP.GT.AND P5, PT, R0, 0xc8, P6 ;  /* 0x000000c80000780c */ /* 0x000fda00037a4270 */
[----:B-1----:R-:W-:Y:S05]  /*7b80*/  @!P5 BRA `(.L_x_216) ;  /* 0x00000000000cd947 */ /* 0x002fea0003800000 */
[----:B------:R-:W-:-:S04]  /*7b90*/  IADD3 R12, P6, R8, UR14, RZ ;  /* 0x0000000e080c7c10 */ /* 0x000fc8000ffde0ff */
[----:B------:R-:W-:-:S05]  /*7ba0*/  IADD3.X R13, R9, UR4, RZ, P6, !PT ;  /* 0x00000004090d7c10 */ /* 0x000fca000b7fe4ff */
[----:B------:R1:W5:Y:S04]  /*7bb0*/  LDG.E.LTC128B.U16 R12, desc[UR12][R12.64] ;  /* 0x0000000c0c0c7981 */ /* 0x000368000c1e1520 */
.L_x_216:
[----:B------:R-:W-:Y:S05]  /*7bc0*/  BSYNC B0 ;  /* 0x0000000000007941 */ /* 0x000fea0003800000 */
.L_x_215:
        /* <DEDUP_REMOVED lines=12> */
.L_x_218:
[----:B------:R-:W-:Y:S05]  /*7c90*/  BSYNC B0 ;  /* 0x0000000000007941 */ /* 0x000fea0003800000 */
.L_x_217:
        /* <DEDUP_REMOVED lines=15> */
.L_x_220:
[----:B------:R-:W-:Y:S05]  /*7d90*/  BSYNC B0 ;  /* 0x0000000000007941 */ /* 0x000fea0003800000 */
.L_x_219:
[----:B-1---5:R-:W-:Y:S01]  /*7da0*/  IMAD.U32 R13, R12, 0x10000, RZ ;  /* 0x000100000c0d7824 */ /* 0x022fe200078e00ff */
        /* <DEDUP_REMOVED lines=12> */
.L_x_222:
[----:B------:R-:W-:Y:S05]  /*7e70*/  BSYNC B0 ;  /* 0x0000000000007941 */ /* 0x000fea0003800000 */
.L_x_221:
[----:B-1---5:R-:W-:Y:S01]  /*7e80*/  IMAD.U32 R13, R12, 0x10000, RZ ;  /* 0x000100000c0d7824 */ /* 0x022fe200078e00ff */
[----:B------:R-:W-:Y:S01]  /*7e90*/  ISETP.GT.AND P6, PT, R10, 0x28, PT ;  /* 0x000000280a00780c */ /* 0x000fe20003fc4270 */
[----:B------:R-:W-:Y:S02]  /*7ea0*/  BSSY B0, `(.L_x_223) ;  /* 0x000000c000007945 */ /* 0x000fe40003800000 */
[----:B------:R-:W-:Y:S01]  /*7eb0*/  FMUL R10, R13, R14 ;  /* 0x0000000e0d0a7220 */ /* 0x000fe20000400000 */
[----:B------:R-:W-:-:S03]  /*7ec0*/  ISETP.GT.AND P6, PT, R0, 0xc8, P6 ;  /* 0x000000c80000780c */ /* 0x000fc600037c4270 */
[----:B------:R-:W-:-:S05]  /*7ed0*/  FFMA R10, R45, R11, R10 ;  /* 0x0000000b2d0a7223 */ /* 0x000fca000000000a */
[----:B------:R-:W-:-:S04]  /*7ee0*/  F2FP.BF16.F32.PACK_AB R10, RZ, R10 ;  /* 0x0000000aff0a723e */ /* 0x000fc800000010ff */
[----:B------:R-:W-:Y:S02]  /*7ef0*/  PRMT R13, R10, 0x7610, R13 ;  /* 0x000076100a0d7816 */ /* 0x000fe4000000000d */
[----:B------:R-:W-:-:S03]  /*7f00*/  PRMT R10, R12, 0x7610, R10 ;  /* 0x000076100c0a7816 */ /* 0x000fc6000000000a */
[----:B------:R1:W-:Y:S01]  /*7f10*/  @P5 STG.E.U16 desc[UR12][R18.64], R13 ;  /* 0x0000000d12005986 */ /* 0x0003e2000c10150c */
[----:B------:R-:W-:Y:S05]  /*7f20*/  @!P6 BRA `(.L_x_224) ;  /* 0x00000000000ce947 */ /* 0x000fea0003800000 */
[----:B------:R-:W-:-:S04]  /*7f30*/  IADD3 R12, P5, R8, UR10, RZ ;  /* 0x0000000a080c7c10 */ /* 0x000fc8000ffbe0ff */
[----:B-1----:R-:W-:-:S05]  /*7f40*/  IADD3.X R13, R9, UR4, RZ, P5, !PT ;  /* 0x00000004090d7c10 */ /* 0x002fca000affe4ff */
[----:B------:R3:W5:Y:S04]  /*7f50*/  LDG.E.LTC128B.U16 R10, desc[UR12][R12.64] ;  /* 0x0000000c0c0a7981 */ /* 0x000768000c1e1520 */
.L_x_224:
[----:B------:R-:W-:Y:S05]  /*7f60*/  BSYNC B0 ;  /* 0x0000000000007941 */ /* 0x000fea0003800000 */
.L_x_223:
[----:B-1-3-5:R-:W-:Y:S01]  /*7f70*/  IMAD.U32 R13, R10, 0x10000, RZ ;  /* 0x000100000a0d7824 */ /* 0x02afe200078e00ff */
[----:B------:R-:W-:Y:S01]  /*7f80*/  IADD3 R12, P5, R6, R101, RZ ;  /* 0x00000065060c7210 */ /* 0x000fe20007fbe0ff */
[----:B------:R-:W-:Y:S01]  /*7f90*/  BSSY B0, `(.L_x_225) ;  /* 0x000000b000007945 */ /* 0x000fe20003800000 */
[----:B------:R-:W-:Y:S01]  /*7fa0*/  ISETP.GT.AND P4, PT, R0, 0xc8, P4 ;  /* 0x000000c80000780c */ /* 0x000fe20002784270 */
[----:B------:R-:W-:-:S04]  /*7fb0*/  FMUL R13, R13, R14 ;  /* 0x0000000e0d0d7220 */ /* 0x000fc80000400000 */
[----:B------:R-:W-:-:S05]  /*7fc0*/  FFMA R13, R46, R11, R13 ;  /* 0x0000000b2e0d7223 */ /* 0x000fca000000000d */
[----:B------:R-:W-:Y:S01]  /*7fd0*/  F2FP.BF16.F32.PACK_AB R15, RZ, R13 ;  /* 0x0000000dff0f723e */ /* 0x000fe200000010ff */
[----:B------:R-:W-:-:S05]  /*7fe0*/  IMAD.X R13, R7, 0x1, R21, P5 ;  /* 0x00000001070d7824 */ /* 0x000fca00028e0615 */
[----:B------:R1:W-:Y:S01]  /*7ff0*/  @P6 STG.E.U16 desc[UR12][R12.64], R15 ;  /* 0x0000000f0c006986 */ /* 0x0003e2000c10150c */
[----:B------:R-:W-:Y:S05]  /*8000*/  @!P4 BRA `(.L_x_226) ;  /* 0x00000000000cc947 */ /* 0x000fea0003800000 */
[----:B-1----:R-:W-:-:S04]  /*8010*/  IADD3 R12, P5, R8, UR9, RZ ;  /* 0x00000009080c7c10 */ /* 0x002fc8000ffbe0ff */
[----:B------:R-:W-:-:S05]  /*8020*/  IADD3.X R13, R9, UR4, RZ, P5, !PT ;  /* 0x00000004090d7c10 */ /* 0x000fca000affe4ff */
[----:B------:R3:W5:Y:S04]  /*8030*/  LDG.E.LTC128B.U16 R10, desc[UR12][R12.64] ;  /* 0x0000000c0c0a7981 */ /* 0x000768000c1e1520 */
.L_x_226:
[----:B------:R-:W-:Y:S05]  /*8040*/  BSYNC B0 ;  /* 0x0000000000007941 */ /* 0x000fea0003800000 */
.L_x_225:
[----:B-1-3-5:R-:W-:Y:S01]  /*8050*/  IMAD.U32 R13, R10, 0x10000, RZ ;  /* 0x000100000a0d7824 */ /* 0x02afe200078e00ff */
[----:B------:R-:W-:Y:S01]  /*8060*/  ISETP.GT.AND P5, PT, R0, 0xc0, P3 ;  /* 0x000000c00000780c */ /* 0x000fe20001fa4270 */
[----:B------:R-:W-:Y:S02]  /*8070*/  BSSY B0, `(.L_x_227) ;  /* 0x000000b000007945 */ /* 0x000fe40003800000 */
[----:B------:R-:W-:-:S04]  /*8080*/  FMUL R12, R13, R14 ;  /* 0x0000000e0d0c7220 */ /* 0x000fc80000400000 */
[----:B------:R-:W-:Y:S01]  /*8090*/  FFMA R47, R47, R11, R12 ;  /* 0x0000000b2f2f7223 */ /* 0x000fe2000000000c */
[----:B------:R-:W-:-:S04]  /*80a0*/  IADD3 R12, P6, R6, R103, RZ ;  /* 0x00000067060c7210 */ /* 0x000fc80007fde0ff */
[----:B------:R-:W-:Y:S01]  /*80b0*/  F2FP.BF16.F32.PACK_AB R47, RZ, R47 ;  /* 0x0000002fff2f723e */ /* 0x000fe200000010ff */
[----:B------:R-:W-:-:S05]  /*80c0*/  IMAD.X R13, R7, 0x1, R21, P6 ;  /* 0x00000001070d7824 */ /* 0x000fca00030e0615 */
[----:B------:R1:W-:Y:S01]  /*80d0*/  @P4 STG.E.U16 desc[UR12][R12.64], R47 ;  /* 0x0000002f0c004986 */ /* 0x0003e2000c10150c */
[----:B------:R-:W-:Y:S05]  /*80e0*/  @!P5 BRA `(.L_x_228) ;  /* 0x00000000000cd947 */ /* 0x000fea0003800000 */
[----:B-1----:R-:W-:-:S04]  /*80f0*/  IADD3 R12, P4, R4, UR8, RZ ;  /* 0x00000008040c7c10 */ /* 0x002fc8000ff9e0ff */
[----:B------:R-:W-:-:S05]  /*8100*/  IADD3.X R13, R5, UR4, RZ, P4, !PT ;  /* 0x00000004050d7c10 */ /* 0x000fca000a7fe4ff */
[----:B------:R3:W5:Y:S04]  /*8110*/  LDG.E.LTC128B.U16 R10, desc[UR12][R12.64] ;  /* 0x0000000c0c0a7981 */ /* 0x000768000c1e1520 */
.L_x_228:
[----:B------:R-:W-:Y:S05]  /*8120*/  BSYNC B0 ;  /* 0x0000000000007941 */ /* 0x000fea0003800000 */
.L_x_227:
        /* <DEDUP_REMOVED lines=13> */
.L_x_230:
[----:B------:R-:W-:Y:S05]  /*8200*/  BSYNC B0 ;  /* 0x0000000000007941 */ /* 0x000fea0003800000 */
.L_x_229:
        /* <DEDUP_REMOVED lines=13> */
.L_x_232:
[----:B------:R-:W-:Y:S05]  /*82e0*/  BSYNC B0 ;  /* 0x0000000000007941 */ /* 0x000fea0003800000 */
.L_x_231:
        /* <DEDUP_REMOVED lines=13> */
.L_x_234:
[----:B------:R-:W-:Y:S05]  /*83c0*/  BSYNC B0 ;  /* 0x0000000000007941 */ /* 0x000fea0003800000 */
.L_x_233:
        /* <DEDUP_REMOVED lines=13> */
.L_x_236:
[----:B------:R-:W-:Y:S05]  /*84a0*/  BSYNC B0 ;  /* 0x0000000000007941 */ /* 0x000fea0003800000 */
.L_x_235:
[----:B-1-3-5:R-:W-:Y:S01]  /*84b0*/  IMAD.U32 R13, R10, 0x10000, RZ ;  /* 0x000100000a0d7824 */ /* 0x02afe200078e00ff */
[----:B------:R-:W-:Y:S01]  /*84c0*/  IADD3 R12, P4, R2, R109, RZ ;  /* 0x0000006d020c7210 */ /* 0x000fe20007f9e0ff */
[----:B------:R-:W-:Y:S01]  /*84d0*/  BSSY B0, `(.L_x_237) ;  /* 0x000000b000007945 */ /* 0x000fe20003800000 */
[----:B------:R-:W-:Y:S01]  /*84e0*/  ISETP.GT.AND P2, PT, R0, 0xc0, P0 ;  /* 0x000000c00000780c */ /* 0x000fe20000744270 */
[----:B------:R-:W-:-:S04]  /*84f0*/  FMUL R13, R13, R14 ;  /* 0x0000000e0d0d7220 */ /* 0x000fc80000400000 */
[----:B------:R-:W-:-:S05]  /*8500*/  FFMA R13, R52, R11, R13 ;  /* 0x0000000b340d7223 */ /* 0x000fca000000000d */
[----:B------:R-:W-:Y:S01]  /*8510*/  F2FP.BF16.F32.PACK_AB R15, RZ, R13 ;  /* 0x0000000dff0f723e */ /* 0x000fe200000010ff */
[----:B------:R-:W-:Y:S01]  /*8520*/  IMAD.X R13, R3, 0x1, R21, P4 ;  /* 0x00000001030d7824 */ /* 0x000fe200020e0615 */
[----:B--2---:R-:W-:-:S04]  /*8530*/  IADD3 R4, P4, R4, UR5, RZ ;  /* 0x0000000504047c10 */ /* 0x004fc8000ff9e0ff */
[----:B------:R1:W-:Y:S01]  /*8540*/  @P3 STG.E.U16 desc[UR12][R12.64], R15 ;  /* 0x0000000f0c003986 */ /* 0x0003e2000c10150c */
[----:B------:R-:W-:Y:S01]  /*8550*/  IADD3.X R5, R5, UR4, RZ, P4, !PT ;  /* 0x0000000405057c10 */ /* 0x000fe2000a7fe4ff */
[----:B------:R-:W-:Y:S07]  /*8560*/  @!P2 BRA `(.L_x_238) ;  /* 0x000000000004a947 */ /* 0x000fee0003800000 */
[----:B------:R2:W5:Y:S02]  /*8570*/  LDG.E.LTC128B.U16 R10, desc[UR12][R4.64] ;  /* 0x0000000c040a7981 */ /* 0x000564000c1e1520 */
.L_x_238:
[----:B------:R-:W-:Y:S05]  /*8580*/  BSYNC B0 ;  /* 0x0000000000007941 */ /* 0x000fea0003800000 */
.L_x_237:
[----:B--2--5:R-:W-:Y:S01]  /*8590*/  IMAD.U32 R5, R10, 0x10000, RZ ;  /* 0x000100000a057824 */ /* 0x024fe200078e00ff */
[----:B------:R-:W-:Y:S01]  /*85a0*/  IADD3 R2, P3, R2, R111, RZ ;  /* 0x0000006f02027210 */ /* 0x000fe20007f7e0ff */
[----:B------:R-:W-:Y:S01]  /*85b0*/  BSSY B0, `(.L_x_239) ;  /* 0x000000b000007945 */ /* 0x000fe20003800000 */
[----:B------:R-:W-:Y:S01]  /*85c0*/  ISETP.GT.AND P1, PT, R0, 0xc8, P1 ;  /* 0x000000c80000780c */ /* 0x000fe20000f24270 */
[----:B------:R-:W-:Y:S02]  /*85d0*/  FMUL R4, R5, R14 ;  /* 0x0000000e05047220 */ /* 0x000fe40000400000 */
[----:B------:R-:W-:Y:S02]  /*85e0*/  IMAD.X R3, R3, 0x1, R21, P3 ;  /* 0x0000000103037824 */ /* 0x000fe400018e0615 */
[----:B------:R-:W-:-:S05]  /*85f0*/  FFMA R4, R53, R11, R4 ;  /* 0x0000000b35047223 */ /* 0x000fca0000000004 */
[----:B------:R-:W-:-:S05]  /*8600*/  F2FP.BF16.F32.PACK_AB R4, RZ, R4 ;  /* 0x00000004ff04723e */ /* 0x000fca00000010ff */
[----:B------:R2:W-:Y:S01]  /*8610*/  @P2 STG.E.U16 desc[UR12][R2.64], R4 ;  /* 0x0000000402002986 */ /* 0x0005e2000c10150c */
[----:B------:R-:W-:Y:S05]  /*8620*/  @!P1 BRA `(.L_x_240) ;  /* 0x00000000000c9947 */ /* 0x000fea0003800000 */
[----:B--2---:R-:W-:-:S04]  /*8630*/  IADD3 R2, P2, R8, UR6, RZ ;  /* 0x0000000608027c10 */ /* 0x004fc8000ff5e0ff */
[----:B------:R-:W-:-:S05]  /*8640*/  IADD3.X R3, R9, UR4, RZ, P2, !PT ;  /* 0x0000000409037c10 */ /* 0x000fca00097fe4ff */
[----:B------:R3:W5:Y:S04]  /*8650*/  LDG.E.LTC128B.U16 R10, desc[UR12][R2.64] ;  /* 0x0000000c020a7981 */ /* 0x000768000c1e1520 */
.L_x_240:
[----:B------:R-:W-:Y:S05]  /*8660*/  BSYNC B0 ;  /* 0x0000000000007941 */ /* 0x000fea0003800000 */
.L_x_239:
[----:B--23-5:R-:W-:Y:S01]  /*8670*/  IMAD.U32 R3, R10, 0x10000, RZ ;  /* 0x000100000a037824 */ /* 0x02cfe200078e00ff */
[----:B------:R-:W-:Y:S01]  /*8680*/  IADD3 R2, P2, R6, R109, RZ ;  /* 0x0000006d06027210 */ /* 0x000fe20007f5e0ff */
[----:B------:R-:W-:Y:S01]  /*8690*/  BSSY B0, `(.L_x_241) ;  /* 0x000000c000007945 */ /* 0x000fe20003800000 */
[----:B------:R-:W-:Y:S01]  /*86a0*/  ISETP.GT.AND P0, PT, R0, 0xc8, P0 ;  /* 0x000000c80000780c */ /* 0x000fe20000704270 */
[----:B------:R-:W-:-:S04]  /*86b0*/  FMUL R3, R3, R14 ;  /* 0x0000000e03037220 */ /* 0x000fc80000400000 */
[----:B------:R-:W-:-:S05]  /*86c0*/  FFMA R3, R54, R11, R3 ;  /* 0x0000000b36037223 */ /* 0x000fca0000000003 */
[----:B------:R-:W-:Y:S01]  /*86d0*/  F2FP.BF16.F32.PACK_AB R5, RZ, R3 ;  /* 0x00000003ff05723e */ /* 0x000fe200000010ff */
[----:B------:R-:W-:Y:S01]  /*86e0*/  IMAD.X R3, R7, 0x1, R21, P2 ;  /* 0x0000000107037824 */ /* 0x000fe200010e0615 */
[----:B------:R-:W-:Y:S02]  /*86f0*/  IADD3 R4, P2, R8, UR5, RZ ;  /* 0x0000000508047c10 */ /* 0x000fe4000ff5e0ff */
[----:B------:R-:W-:Y:S02]  /*8700*/  PRMT R0, R5, 0x7610, R0 ;  /* 0x0000761005007816 */ /* 0x000fe40000000000 */
[----:B------:R-:W-:-:S03]  /*8710*/  IADD3.X R5, R9, UR4, RZ, P2, !PT ;  /* 0x0000000409057c10 */ /* 0x000fc600097fe4ff */
[----:B------:R2:W-:Y:S01]  /*8720*/  @P1 STG.E.U16 desc[UR12][R2.64], R0 ;  /* 0x0000000002001986 */ /* 0x0005e2000c10150c */
[----:B------:R-:W-:Y:S05]  /*8730*/  @!P0 BRA `(.L_x_242) ;  /* 0x0000000000048947 */ /* 0x000fea0003800000 */
[----:B------:R3:W5:Y:S02]  /*8740*/  LDG.E.LTC128B.U16 R10, desc[UR12][R4.64] ;  /* 0x0000000c040a7981 */ /* 0x000764000c1e1520 */
.L_x_242:
[----:B------:R-:W-:Y:S05]  /*8750*/  BSYNC B0 ;  /* 0x0000000000007941 */ /* 0x000fea0003800000 */
.L_x_241:
[----:B--2--5:R-:W-:Y:S01]  /*8760*/  IMAD.U32 R3, R10, 0x10000, RZ ;  /* 0x000100000a037824 */ /* 0x024fe200078e00ff */
[----:B------:R-:W-:-:S03]  /*8770*/  IADD3 R2, P1, R6, R111, RZ ;  /* 0x0000006f06027210 */ /* 0x000fc60007f3e0ff */
[----:B------:R-:W-:-:S04]  /*8780*/  FMUL R14, R3, R14 ;  /* 0x0000000e030e7220 */ /* 0x000fc80000400000 */
[----:B------:R-:W-:Y:S01]  /*8790*/  FFMA R14, R55, R11, R14 ;  /* 0x0000000b370e7223 */ /* 0x000fe2000000000e */
[----:B------:R-:W-:Y:S06]  /*87a0*/  @!P0 EXIT ;  /* 0x000000000000894d */ /* 0x000fec0003800000 */
[----:B------:R-:W-:Y:S01]  /*87b0*/  F2FP.BF16.F32.PACK_AB R14, RZ, R14 ;  /* 0x0000000eff0e723e */ /* 0x000fe200000010ff */
[----:B------:R-:W-:-:S05]  /*87c0*/  IMAD.X R3, R7, 0x1, R21, P1 ;  /* 0x0000000107037824 */ /* 0x000fca00008e0615 */
[----:B------:R-:W-:Y:S01]  /*87d0*/  STG.E.U16 desc[UR12][R2.64], R14 ;  /* 0x0000000e02007986 */ /* 0x000fe2000c10150c */
[----:B------:R-:W-:Y:S05]  /*87e0*/  EXIT ;  /* 0x000000000000794d */ /* 0x000fea0003800000 */
.L_x_22:
[----:B------:R-:W-:Y:S01]  /*87f0*/  ULDC.64 UR4, c[0x0][0x5c8] ;  /* 0x0001720000047ab9 */ /* 0x000fe20000000a00 */
[-C--:B------:R-:W-:Y:S01]  /*8800*/  FMUL R120, R120, R11.reuse ;  /* 0x0000000b78787220 */ /* 0x080fe20000400000 */
[----:B------:R-:W-:Y:S01]  /*8810*/  LEA R2, P1, R18, UR4, 0x1 ;  /* 0x0000000412027c11 */ /* 0x000fe2000f8208ff */
[-C--:B------:R-:W-:Y:S01]  /*8820*/  FMUL R121, R121, R11.reuse ;  /* 0x0000000b79797220 */ /* 0x080fe20000400000 */
[----:B------:R-:W-:Y:S01]  /*8830*/  ISETP.GT.AND P4, PT, R10, 0x1, PT ;  /* 0x000000010a00780c */ /* 0x000fe20003f84270 */
[-C--:B------:R-:W-:Y:S01]  /*8840*/  FMUL R122, R122, R11.reuse ;  /* 0x0000000b7a7a7220 */ /* 0x080fe20000400000 */
[----:B------:R-:W-:Y:S01]  /*8850*/  F2FP.BF16.F32.PACK_AB R120, RZ, R120 ;  /* 0x00000078ff78723e */ /* 0x000fe200000010ff */
[-C--:B------:R-:W-:Y:S01]  /*8860*/  FMUL R123, R123, R11.reuse ;  /* 0x0000000b7b7b7220 */ /* 0x080fe20000400000 */
[----:B------:R-:W-:Y:S01]  /*8870*/  LEA.HI.X R3, R18, UR5, R21, 0x1, P1 ;  /* 0x0000000512037c11 */ /* 0x000fe200088f0c15 */
[-C--:B------:R-:W-:Y:S01]  /*8880*/  FMUL R124, R124, R11.reuse ;  /* 0x0000000b7c7c7220 */ /* 0x080fe20000400000 */
[----:B------:R-:W-:Y:S01]  /*8890*/  ISETP.GT.AND P2, PT, R10, RZ, PT ;  /* 0x000000ff0a00720c */ /* 0x000fe20003f44270 */
[-C--:B------:R-:W-:Y:S01]  /*88a0*/  FMUL R125, R125, R11.reuse ;  /* 0x0000000b7d7d7220 */ /* 0x080fe20000400000 */
[C---:B------:R-:W-:Y:S01]  /*88b0*/  ISETP.GT.AND P1, PT, R0.reuse, RZ, P4 ;  /* 0x000000ff0000720c */ /* 0x040fe20002724270 */
[----:B------:R-:W-:Y:S01]  /*88c0*/  @P0 STG.E.U16 desc[UR12][R2.64], R120 ;  /* 0x0000007802000986 */ /* 0x000fe2000c10150c */
[----:B------:R-:W-:Y:S01]  /*88d0*/  ISETP.GT.AND P2, PT, R0, 0x8, P2 ;  /* 0x000000080000780c */ /* 0x000fe20001744270 */
[-C--:B------:R-:W-:Y:S01]  /*88e0*/  FMUL R126, R126, R11.reuse ;  /* 0x0000000b7e7e7220 */ /* 0x080fe20000400000 */
[----:B------:R-:W-:Y:S01]  /*88f0*/  ISETP.GT.AND P0, PT, R0, 0x8, P4 ;  /* 0x000000080000780c */ /* 0x000fe20002704270 */
[-C--:B------:R-:W-:Y:S01]  /*8900*/  FMUL R127, R127, R11.reuse ;  /* 0x0000000b7f7f7220 */ /* 0x080fe20000400000 */
[----:B------:R-:W-:Y:S01]  /*8910*/  SHF.L.U64.HI R15, R16, 0x1, R15 ;  /* 0x00000001100f7819 */ /* 0x000fe2000001020f */
[-C--:B------:R-:W-:Y:S01]  /*8920*/  FMUL R128, R128, R11.reuse ;  /* 0x0000000b80807220 */ /* 0x080fe20000400000 */
[----:B------:R-:W-:Y:S01]  /*8930*/  LEA R4, P3, R16, R2, 0x1 ;  /* 0x0000000210047211 */ /* 0x000fe200078608ff */
[----:B------:R-:W-:Y:S01]  /*8940*/  FMUL R129, R129, R11 ;  /* 0x0000000b81817220 */ /* 0x000fe20000400000 */
[----:B------:R-:W-:Y:S01]  /*8950*/  F2FP.BF16.F32.PACK_AB R121, RZ, R121 ;  /* 0x00000079ff79723e */ /* 0x000fe200000010ff */
[----:B------:R-:W-:Y:S01]  /*8960*/  FMUL R130, R130, R11 ;  /* 0x0000000b82827220 */ /* 0x000fe20000400000 */
[----:B------:R-:W-:Y:S01]  /*8970*/  F2FP.BF16.F32.PACK_AB R122, RZ, R122 ;  /* 0x0000007aff7a723e */ /* 0x000fe200000010ff */
[----:B------:R-:W-:Y:S01]  /*8980*/  IMAD.X R5, R15, 0x1, R3, P3 ;  /* 0x000000010f057824 */ /* 0x000fe200018e0603 */
[----:B------:R-:W-:Y:S01]  /*8990*/  F2FP.BF16.F32.PACK_AB R123, RZ, R123 ;  /* 0x0000007bff7b723e */ /* 0x000fe200000010ff */
[----:B------:R-:W-:Y:S01]  /*89a0*/  @P1 STG.E.U16 desc[UR12][R2.64+0x2], R121 ;  /* 0x0000027902001986 */ /* 0x000fe2000c10150c */
[C---:B------:R-:W-:Y:S01]  /*89b0*/  ISETP.GT.AND P5, PT, R10.reuse, 0x8, PT ;  /* 0x000000080a00780c */ /* 0x040fe20003fa4270 */
[-C--:B------:R-:W-:Y:S01]  /*89c0*/  FMUL R131, R131, R11.reuse ;  /* 0x0000000b83837220 */ /* 0x080fe20000400000 */
[----:B------:R-:W-:Y:S01]  /*89d0*/  ISETP.GT.AND P4, PT, R10, 0x9, PT ;  /* 0x000000090a00780c */ /* 0x000fe20003f84270 */
[----:B------:R-:W-:Y:S01]  /*89e0*/  @P2 STG.E.U16 desc[UR12][R4.64], R122 ;  /* 0x0000007a04002986 */ /* 0x000fe2000c10150c */
[----:B------:R-:W-:Y:S01]  /*89f0*/  ISETP.GT.AND P1, PT, R0, RZ, P5 ;  /* 0x000000ff0000720c */ /* 0x000fe20002f24270 */
[----:B------:R-:W-:Y:S01]  /*8a00*/  IMAD.SHL.U32 R9, R12, 0x80, RZ ;  /* 0x000000800c097824 */ /* 0x000fe200078e00ff */
[C---:B------:R-:W-:Y:S01]  /*8a10*/  ISETP.GT.AND P2, PT, R0.reuse, RZ, P4 ;  /* 0x000000ff0000720c */ /* 0x040fe20002744270 */
[----:B------:R-:W-:Y:S01]  /*8a20*/  @P0 STG.E.U16 desc[UR12][R4.64+0x2], R123 ;  /* 0x0000027b04000986 */ /* 0x000fe2000c10150c */
[----:B------:R-:W-:Y:S01]  /*8a30*/  ISETP.GT.AND P0, PT, R0, 0x8, P5 ;  /* 0x000000080000780c */ /* 0x000fe20002f04270 */
[-C--:B------:R-:W-:Y:S01]  /*8a40*/  FMUL R132, R132, R11.reuse ;  /* 0x0000000b84847220 */ /* 0x080fe20000400000 */
[----:B------:R-:W-:Y:S01]  /*8a50*/  F2FP.BF16.F32.PACK_AB R124, RZ, R124 ;  /* 0x0000007cff7c723e */ /* 0x000fe200000010ff */
[----:B------:R-:W-:Y:S01]  /*8a60*/  FMUL R133, R133, R11 ;  /* 0x0000000b85857220 */ /* 0x000fe20000400000 */
[----:B------:R-:W-:Y:S01]  /*8a70*/  F2FP.BF16.F32.PACK_AB R125, RZ, R125 ;  /* 0x0000007dff7d723e */ /* 0x000fe200000010ff */
[-C--:B------:R-:W-:Y:S01]  /*8a80*/  FMUL R134, R134, R11.reuse ;  /* 0x0000000b86867220 */ /* 0x080fe20000400000 */
[----:B------:R-:W-:Y:S01]  /*8a90*/  F2FP.BF16.F32.PACK_AB R126, RZ, R126 ;  /* 0x0000007eff7e723e */ /* 0x000fe200000010ff */
[-C--:B------:R-:W-:Y:S01]  /*8aa0*/  FMUL R135, R135, R11.reuse ;  /* 0x0000000b87877220 */ /* 0x080fe20000400000 */
[----:B------:R-:W-:Y:S01]  /*8ab0*/  ISETP.GT.AND P3, PT, R10, 0x10, PT ;  /* 0x000000100a00780c */ /* 0x000fe20003f64270 */
[----:B------:R-:W-:Y:S01]  /*8ac0*/  @P1 STG.E.U16 desc[UR12][R2.64+0x10], R124 ;  /* 0x0000107c02001986 */ /* 0x000fe2000c10150c */
[----:B------:R-:W-:Y:S01]  /*8ad0*/  ISETP.GT.AND P1, PT, R0, 0x8, P4 ;  /* 0x000000080000780c */ /* 0x000fe20002724270 */
[----:B------:R-:W-:Y:S01]  /*8ae0*/  FMUL R136, R136, R11 ;  /* 0x0000000b88887220 */ /* 0x000fe20000400000 */
[----:B------:R-:W-:Y:S01]  /*8af0*/  F2FP.BF16.F32.PACK_AB R127, RZ, R127 ;  /* 0x0000007fff7f723e */ /* 0x000fe200000010ff */
[----:B------:R-:W-:Y:S01]  /*8b00*/  @P2 STG.E.U16 desc[UR12][R2.64+0x12], R125 ;  /* 0x0000127d02002986 */ /* 0x000fe2000c10150c */
[----:B------:R-:W-:Y:S01]  /*8b10*/  F2FP.BF16.F32.PACK_AB R128, RZ, R128 ;  /* 0x00000080ff80723e */ /* 0x000fe200000010ff */
[-C--:B------:R-:W-:Y:S01]  /*8b20*/  FMUL R137, R137, R11.reuse ;  /* 0x0000000b89897220 */ /* 0x080fe20000400000 */
[----:B------:R-:W-:Y:S01]  /*8b30*/  ISETP.GT.AND P2, PT, R10, 0x11, PT ;  /* 0x000000110a00780c */ /* 0x000fe20003f44270 */
[----:B------:R-:W-:Y:S01]  /*8b40*/  @P0 STG.E.U16 desc[UR12][R4.64+0x10], R126 ;  /* 0x0000107e04000986 */ /* 0x000fe2000c10150c */
[----:B------:R-:W-:Y:S01]  /*8b50*/  ISETP.GT.AND P0, PT, R0, RZ, P3 ;  /* 0x000000ff0000720c */ /* 0x000fe20001f04270 */
[----:B------:R-:W-:Y:S01]  /*8b60*/  FMUL R138, R138, R11 ;  /* 0x0000000b8a8a7220 */ /* 0x000fe20000400000 */
[----:B------:R-:W-:Y:S01]  /*8b70*/  F2FP.BF16.F32.PACK_AB R129, RZ, R129 ;  /* 0x00000081ff81723e */ /* 0x000fe200000010ff */
[----:B------:R-:W-:Y:S01]  /*8b80*/  FMUL R139, R139, R11 ;  /* 0x0000000b8b8b7220 */ /* 0x000fe20000400000 */
[----:B------:R-:W-:Y:S01]  /*8b90*/  F2FP.BF16.F32.PACK_AB R130, RZ, R130 ;  /* 0x00000082ff82723e */ /* 0x000fe200000010ff */
[----:B------:R-:W-:Y:S01]  /*8ba0*/  @P1 STG.E.U16 desc[UR12][R4.64+0x12], R127 ;  /* 0x0000127f04001986 */ /* 0x000fe2000c10150c */
[----:B------:R-:W-:Y:S01]  /*8bb0*/  F2FP.BF16.F32.PACK_AB R131, RZ, R131 ;  /* 0x00000083ff83723e */ /* 0x000fe200000010ff */
[-C--:B------:R-:W-:Y:S01]  /*8bc0*/  FMUL R140, R140, R11.reuse ;  /* 0x0000000b8c8c7220 */ /* 0x080fe20000400000 */
[----:B------:R-:W-:Y:S01]  /*8bd0*/  SHF.L.U64.HI R13, R12, 0x7, R13 ;  /* 0x000000070c0d7819 */ /* 0x000fe2000001020d */
[-C--:B------:R-:W-:Y:S01]  /*8be0*/  FMUL R141, R141, R11.reuse ;  /* 0x0000000b8d8d7220 */ /* 0x080fe20000400000 */
[----:B------:R-:W-:Y:S01]  /*8bf0*/  LOP3.LUT R15, R9, 0x2, RZ, 0xfc, !PT ;  /* 0x00000002090f7812 */ /* 0x000fe200078efcff */
[-C--:B------:R-:W-:Y:S01]  /*8c00*/  FMUL R142, R142, R11.reuse ;  /* 0x0000000b8e8e7220 */ /* 0x080fe20000400000 */
[----:B------:R-:W-:Y:S01]  /*8c10*/  F2FP.BF16.F32.PACK_AB R132, RZ, R132 ;  /* 0x00000084ff84723e */ /* 0x000fe200000010ff */
[----:B------:R0:W-:Y:S01]  /*8c20*/  @P0 STG.E.U16 desc[UR12][R2.64+0x20], R128 ;  /* 0x0000208002000986 */ /* 0x0001e2000c10150c */
[----:B------:R-:W-:Y:S01]  /*8c30*/  ISETP.GT.AND P0, PT, R0, RZ, P2 ;  /* 0x000000ff0000720c */ /* 0x000fe20001704270 */
[-C--:B------:R-:W-:Y:S01]  /*8c40*/  FMUL R143, R143, R11.reuse ;  /* 0x0000000b8f8f7220 */ /* 0x080fe20000400000 */
[----:B------:R-:W-:Y:S01]  /*8c50*/  ISETP.GT.AND P1, PT, R10, 0x19, PT ;  /* 0x000000190a00780c */ /* 0x000fe20003f24270 */
[----:B------:R-:W-:Y:S01]  /*8c60*/  FMUL R144, R144, R11 ;  /* 0x0000000b90907220 */ /* 0x000fe20000400000 */
[----:B------:R-:W-:Y:S01]  /*8c70*/  F2FP.BF16.F32.PACK_AB R133, RZ, R133 ;  /* 0x00000085ff85723e */ /* 0x000fe200000010ff */
[-C--:B------:R-:W-:Y:S01]  /*8c80*/  FMUL R145, R145, R11.reuse ;  /* 0x0000000b91917220 */ /* 0x080fe20000400000 */
[----:B------:R-:W-:Y:S01]  /*8c90*/  F2FP.BF16.F32.PACK_AB R134, RZ, R134 ;  /* 0x00000086ff86723e */ /* 0x000fe200000010ff */
[----:B------:R-:W-:Y:S01]  /*8ca0*/  FMUL R146, R146, R11 ;  /* 0x0000000b92927220 */ /* 0x000fe20000400000 */
[----:B------:R-:W-:Y:S01]  /*8cb0*/  F2FP.BF16.F32.PACK_AB R135, RZ, R135 ;  /* 0x00000087ff87723e */ /* 0x000fe200000010ff */
[-C--:B------:R-:W-:Y:S01]  /*8cc0*/  FMUL R147, R147, R11.reuse ;  /* 0x0000000b93937220 */ /* 0x080fe20000400000 */
[----:B------:R-:W-:Y:S01]  /*8cd0*/  F2FP.BF16.F32.PACK_AB R136, RZ, R136 ;  /* 0x00000088ff88723e */ /* 0x000fe200000010ff */
[----:B------:R-:W-:Y:S01]  /*8ce0*/  FMUL R148, R148, R11 ;  /* 0x0000000b94947220 */ /* 0x000fe20000400000 */
[----:B------:R-:W-:Y:S01]  /*8cf0*/  F2FP.BF16.F32.PACK_AB R137, RZ, R137 ;  /* 0x00000089ff89723e */ /* 0x000fe200000010ff */
[----:B------:R1:W-:Y:S01]  /*8d00*/  @P0 STG.E.U16 desc[UR12][R2.64+0x22], R129 ;  /* 0x0000228102000986 */ /* 0x0003e2000c10150c */
[----:B------:R-:W-:Y:S01]  /*8d10*/  ISETP.GT.AND P0, PT, R0, 0x8, P3 ;  /* 0x000000080000780c */ /* 0x000fe20001f04270 */
[-C--:B------:R-:W-:Y:S01]  /*8d20*/  FMUL R149, R149, R11.reuse ;  /* 0x0000000b95957220 */ /* 0x080fe20000400000 */
[----:B------:R-:W-:Y:S01]  /*8d30*/  F2FP.BF16.F32.PACK_AB R138, RZ, R138 ;  /* 0x0000008aff8a723e */ /* 0x000fe200000010ff */
[----:B------:R-:W-:Y:S01]  /*8d40*/  FMUL R150, R150, R11 ;  /* 0x0000000b96967220 */ /* 0x000fe20000400000 */
[----:B------:R-:W-:Y:S01]  /*8d50*/  F2FP.BF16.F32.PACK_AB R139, RZ, R139 ;  /* 0x0000008bff8b723e */ /* 0x000fe200000010ff */
[-C--:B------:R-:W-:Y:S01]  /*8d60*/  FMUL R151, R151, R11.reuse ;  /* 0x0000000b97977220 */ /* 0x080fe20000400000 */
[----:B------:R-:W-:Y:S01]  /*8d70*/  ISETP.GT.AND P5, PT, R10, 0x28, PT ;  /* 0x000000280a00780c */ /* 0x000fe20003fa4270 */
[-C--:B------:R-:W-:Y:S01]  /*8d80*/  FMUL R88, R88, R11.reuse ;  /* 0x0000000b58587220 */ /* 0x080fe20000400000 */
[----:B------:R-:W-:Y:S01]  /*8d90*/  F2FP.BF16.F32.PACK_AB R140, RZ, R140 ;  /* 0x0000008cff8c723e */ /* 0x000fe200000010ff */
[-C--:B------:R-:W-:Y:S01]  /*8da0*/  FMUL R89, R89, R11.reuse ;  /* 0x0000000b59597220 */ /* 0x080fe20000400000 */
[----:B------:R-:W-:Y:S01]  /*8db0*/  ISETP.GT.AND P4, PT, R10, 0x29, PT ;  /* 0x000000290a00780c */ /* 0x000fe20003f84270 */
[----:B------:R-:W-:Y:S01]  /*8dc0*/  FMUL R90, R90, R11 ;  /* 0x0000000b5a5a7220 */ /* 0x000fe20000400000 */
[----:B------:R-:W-:Y:S01]  /*8dd0*/  F2FP.BF16.F32.PACK_AB R141, RZ, R141 ;  /* 0x0000008dff8d723e */ /* 0x000fe200000010ff */
[----:B------:R-:W-:Y:S01]  /*8de0*/  @P0 STG.E.U16 desc[UR12][R4.64+0x20], R130 ;  /* 0x0000208204000986 */ /* 0x000fe2000c10150c */
[----:B------:R-:W-:Y:S01]  /*8df0*/  ISETP.GT.AND P0, PT, R0, 0x8, P2 ;  /* 0x000000080000780c */ /* 0x000fe20001704270 */
[-C--:B------:R-:W-:Y:S01]  /*8e00*/  FMUL R91, R91, R11.reuse ;  /* 0x0000000b5b5b7220 */ /* 0x080fe20000400000 */
[----:B------:R-:W-:Y:S01]  /*8e10*/  ISETP.GT.AND P2, PT, R10, 0x18, PT ;  /* 0x000000180a00780c */ /* 0x000fe20003f44270 */
        /* <DEDUP_REMOVED lines=8> */
[----:B------:R-:W-:Y:S01]  /*8ea0*/  FMUL R96, R96, R11 ;  /* 0x0000000b60607220 */ /* 0x000fe20000400000 */
[----:B------:R-:W-:Y:S01]  /*8eb0*/  F2FP.BF16.F32.PACK_AB R145, RZ, R145 ;  /* 0x00000091ff91723e */ /* 0x000fe200000010ff */
[----:B------:R-:W-:Y:S01]  /*8ec0*/  @P0 STG.E.U16 desc[UR12][R4.64+0x22], R131 ;  /* 0x0000228304000986 */ /* 0x000fe2000c10150c */
[----:B------:R-:W-:Y:S01]  /*8ed0*/  IADD3 R6, P0, R9, R2, RZ ;  /* 0x0000000209067210 */ /* 0x000fe20007f1e0ff */
[-C--:B------:R-:W-:Y:S01]  /*8ee0*/  FMUL R97, R97, R11.reuse ;  /* 0x0000000b61617220 */ /* 0x080fe20000400000 */
[----:B------:R-:W-:Y:S01]  /*8ef0*/  F2FP.BF16.F32.PACK_AB R146, RZ, R146 ;  /* 0x00000092ff92723e */ /* 0x000fe200000010ff */
[----:B------:R-:W-:Y:S01]  /*8f00*/  FMUL R98, R98, R11 ;  /* 0x0000000b62627220 */ /* 0x000fe20000400000 */
[----:B------:R-:W-:Y:S01]  /*8f10*/  F2FP.BF16.F32.PACK_AB R147, RZ, R147 ;  /* 0x00000093ff93723e */ /* 0x000fe200000010ff */
[--C-:B------:R-:W-:Y:S01]  /*8f20*/  IMAD.X R7, R13, 0x1, R3.reuse, P0 ;  /* 0x000000010d077824 */ /* 0x100fe200000e0603 */
[----:B------:R-:W-:Y:S01]  /*8f30*/  IADD3 R18, P0, R15, R2, RZ ;  /* 0x000000020f127210 */ /* 0x000fe20007f1e0ff */
[-C--:B------:R-:W-:Y:S01]  /*8f40*/  FMUL R99, R99, R11.reuse ;  /* 0x0000000b63637220 */ /* 0x080fe20000400000 */
[----:B------:R-:W-:Y:S01]  /*8f50*/  F2FP.BF16.F32.PACK_AB R148, RZ, R148 ;  /* 0x00000094ff94723e */ /* 0x000fe200000010ff */
[----:B------:R-:W-:Y:S01]  /*8f60*/  FMUL R100, R100, R11 ;  /* 0x0000000b64647220 */ /* 0x000fe20000400000 */
[----:B------:R-:W-:Y:S01]  /*8f70*/  F2FP.BF16.F32.PACK_AB R149, RZ, R149 ;  /* 0x00000095ff95723e */ /* 0x000fe200000010ff */
[----:B------:R-:W-:Y:S01]  /*8f80*/  IMAD.X R19, R13, 0x1, R3, P0 ;  /* 0x000000010d137824 */ /* 0x000fe200000e0603 */
[----:B------:R-:W-:Y:S01]  /*8f90*/  ISETP.GT.AND P0, PT, R0, RZ, P2 ;  /* 0x000000ff0000720c */ /* 0x000fe20001704270 */
[-C--:B------:R-:W-:Y:S01]  /*8fa0*/  FMUL R101, R101, R11.reuse ;  /* 0x0000000b65657220 */ /* 0x080fe20000400000 */
[----:B------:R-:W-:Y:S01]  /*8fb0*/  F2FP.BF16.F32.PACK_AB R150, RZ, R150 ;  /* 0x00000096ff96723e */ /* 0x000fe200000010ff */
[----:B------:R-:W-:Y:S01]  /*8fc0*/  FMUL R102, R102, R11 ;  /* 0x0000000b66667220 */ /* 0x000fe20000400000 */
[----:B------:R-:W-:Y:S01]  /*8fd0*/  F2FP.BF16.F32.PACK_AB R151, RZ, R151 ;  /* 0x00000097ff97723e */ /* 0x000fe200000010ff */
[-C--:B------:R-:W-:Y:S01]  /*8fe0*/  FMUL R103, R103, R11.reuse ;  /* 0x0000000b67677220 */ /* 0x080fe20000400000 */
[----:B------:R-:W-:Y:S01]  /*8ff0*/  LOP3.LUT R21, R9, 0x10, RZ, 0xfc, !PT ;  /* 0x0000001009157812 */ /* 0x000fe200078efcff */
[-C--:B------:R-:W-:Y:S01]  /*9000*/  FMUL R104, R104, R11.reuse ;  /* 0x0000000b68687220 */ /* 0x080fe20000400000 */
[----:B------:R-:W-:Y:S01]  /*9010*/  F2FP.BF16.F32.PACK_AB R88, RZ, R88 ;  /* 0x00000058ff58723e */ /* 0x000fe200000010ff */
[-C--:B------:R-:W-:Y:S01]  /*9020*/  FMUL R105, R105, R11.reuse ;  /* 0x0000000b69697220 */ /* 0x080fe20000400000 */
[----:B------:R-:W-:Y:S01]  /*9030*/  LOP3.LUT R23, R9, 0x12, RZ, 0xfc, !PT ;  /* 0x0000001209177812 */ /* 0x000fe200078efcff */
[----:B------:R-:W-:Y:S01]  /*9040*/  FMUL R106, R106, R11 ;  /* 0x0000000b6a6a7220 */ /* 0x000fe20000400000 */
[----:B------:R-:W-:Y:S01]  /*9050*/  F2FP.BF16.F32.PACK_AB R89, RZ, R89 ;  /* 0x00000059ff59723e */ /* 0x000fe200000010ff */
[----:B------:R-:W-:Y:S01]  /*9060*/  @P0 STG.E.U16 desc[UR12][R2.64+0x30], R132 ;  /* 0x0000308402000986 */ /* 0x000fe2000c10150c */
[----:B------:R-:W-:Y:S01]  /*9070*/  ISETP.GT.AND P0, PT, R0, RZ, P1 ;  /* 0x000000ff0000720c */ /* 0x000fe20000f04270 */
        /* <DEDUP_REMOVED lines=8> */
[-C--:B------:R-:W-:Y:S01]  /*9100*/  FMUL R111, R111, R11.reuse ;  /* 0x0000000b6f6f7220 */ /* 0x080fe20000400000 */
[----:B------:R-:W-:Y:S01]  /*9110*/  PRMT R8, R92, 0x7610, R8 ;  /* 0x000076105c087816 */ /* 0x000fe20000000008 */
[-C--:B------:R-:W-:Y:S01]  /*9120*/  FMUL R112, R112, R11.reuse ;  /* 0x0000000b70707220 */ /* 0x080fe20000400000 */
[----:B------:R-:W-:Y:S01]  /*9130*/  F2FP.BF16.F32.PACK_AB R94, RZ, R94 ;  /* 0x0000005eff5e723e */ /* 0x000fe200000010ff */
[----:B------:R-:W-:Y:S01]  /*9140*/  @P0 STG.E.U16 desc[UR12][R2.64+0x32], R133 ;  /* 0x0000328502000986 */ /* 0x000fe2000c10150c */
[----:B------:R-:W-:Y:S01]  /*9150*/  ISETP.GT.AND P0, PT, R0, 0x8, P2 ;  /* 0x000000080000780c */ /* 0x000fe20001704270 */
        /* <DEDUP_REMOVED lines=26> */
[----:B------:R-:W-:Y:S01]  /*9300*/  @P0 STG.E.U16 desc[UR12][R4.64+0x32], R135 ;  /* 0x0000328704000986 */ /* 0x000fe2000c10150c */
[----:B------:R-:W-:Y:S01]  /*9310*/  ISETP.GT.AND P0, PT, R0, RZ, P2 ;  /* 0x000000ff0000720c */ /* 0x000fe20001704270 */
        /* <DEDUP_REMOVED lines=135> */
[----:B------:R-:W-:-:S02]  /*9b90*/  F2FP.BF16.F32.PACK_AB R33, RZ, R33 ;  /* 0x00000021ff21723e */ /* 0x000fc400000010ff */
[----:B------:R-:W-:Y:S01]  /*9ba0*/  F2FP.BF16.F32.PACK_AB R34, RZ, R34 ;  /* 0x00000022ff22723e */ /* 0x000fe200000010ff */
[----:B------:R-:W-:Y:S01]  /*9bb0*/  @P0 STG.E.U16 desc[UR12][R2.64+0x62], R145 ;  /* 0x0000629102000986 */ /* 0x000fe2000c10150c */
[----:B------:R-:W-:Y:S02]  /*9bc0*/  ISETP.GT.AND P0, PT, R0, 0x8, P3 ;  /* 0x000000080000780c */ /* 0x000fe40001f04270 */
[----:B------:R-:W-:Y:S02]  /*9bd0*/  F2FP.BF16.F32.PACK_AB R35, RZ, R35 ;  /* 0x00000023ff23723e */ /* 0x000fe400000010ff */
[----:B------:R-:W-:Y:S02]  /*9be0*/  F2FP.BF16.F32.PACK_AB R36, RZ, R36 ;  /* 0x00000024ff24723e */ /* 0x000fe400000010ff */
[----:B------:R-:W-:Y:S02]  /*9bf0*/  F2FP.BF16.F32.PACK_AB R37, RZ, R37 ;  /* 0x00000025ff25723e */ /* 0x000fe400000010ff */
[----:B------:R-:W-:-:S02]  /*9c00*/  F2FP.BF16.F32.PACK_AB R38, RZ, R38 ;  /* 0x00000026ff26723e */ /* 0x000fc400000010ff */
[----:B------:R-:W-:Y:S02]  /*9c10*/  F2FP.BF16.F32.PACK_AB R39, RZ, R39 ;  /* 0x00000027ff27723e */ /* 0x000fe400000010ff */
[----:B------:R-:W-:Y:S01]  /*9c20*/  F2FP.BF16.F32.PACK_AB R40, RZ, R40 ;  /* 0x00000028ff28723e */ /* 0x000fe200000010ff */
[----:B------:R-:W-:Y:S01]  /*9c30*/  @P0 STG.E.U16 desc[UR12][R4.64+0x60], R146 ;  /* 0x0000609204000986 */ /* 0x000fe2000c10150c */
[----:B------:R-:W-:Y:S02]  /*9c40*/  ISETP.GT.AND P0, PT, R0, 0x8, P1 ;  /* 0x000000080000780c */ /* 0x000fe40000f04270 */
[----:B------:R-:W-:Y:S02]  /*9c50*/  F2FP.BF16.F32.PACK_AB R41, RZ, R41 ;  /* 0x00000029ff29723e */ /* 0x000fe400000010ff */
[----:B------:R-:W-:Y:S02]  /*9c60*/  F2FP.BF16.F32.PACK_AB R42, RZ, R42 ;  /* 0x0000002aff2a723e */ /* 0x000fe400000010ff */
[----:B------:R-:W-:-:S02]  /*9c70*/  F2FP.BF16.F32.PACK_AB R43, RZ, R43 ;  /* 0x0000002bff2b723e */ /* 0x000fc400000010ff */
[----:B------:R-:W-:Y:S02]  /*9c80*/  F2FP.BF16.F32.PACK_AB R44, RZ, R44 ;  /* 0x0000002cff2c723e */ /* 0x000fe400000010ff */
[----:B------:R-:W-:Y:S02]  /*9c90*/  F2FP.BF16.F32.PACK_AB R45, RZ, R45 ;  /* 0x0000002dff2d723e */ /* 0x000fe400000010ff */
[----:B------:R-:W-:Y:S01]  /*9ca0*/  F2FP.BF16.F32.PACK_AB R46, RZ, R46 ;  /* 0x0000002eff2e723e */ /* 0x000fe200000010ff */
[----:B------:R-:W-:Y:S01]  /*9cb0*/  @P0 STG.E.U16 desc[UR12][R4.64+0x62], R147 ;  /* 0x0000629304000986 */ /* 0x000fe2000c10150c */
[----:B------:R-:W-:Y:S02]  /*9cc0*/  ISETP.GT.AND P0, PT, R0, RZ, P2 ;  /* 0x000000ff0000720c */ /* 0x000fe40001704270 */
[----:B------:R-:W-:Y:S02]  /*9cd0*/  F2FP.BF16.F32.PACK_AB R47, RZ, R47 ;  /* 0x0000002fff2f723e */ /* 0x000fe400000010ff */
[----:B------:R-:W-:-:S02]  /*9ce0*/  F2FP.BF16.F32.PACK_AB R48, RZ, R48 ;  /* 0x00000030ff30723e */ /* 0x000fc400000010ff */
[----:B------:R-:W-:Y:S02]  /*9cf0*/  F2FP.BF16.F32.PACK_AB R49, RZ, R49 ;  /* 0x00000031ff31723e */ /* 0x000fe400000010ff */
[----:B------:R-:W-:Y:S02]  /*9d00*/  F2FP.BF16.F32.PACK_AB R50, RZ, R50 ;  /* 0x00000032ff32723e */ /* 0x000fe400000010ff */
[----:B------:R-:W-:Y:S02]  /*9d10*/  F2FP.BF16.F32.PACK_AB R51, RZ, R51 ;  /* 0x00000033ff33723e */ /* 0x000fe400000010ff */
[----:B------:R-:W-:Y:S01]  /*9d20*/  F2FP.BF16.F32.PACK_AB R52, RZ, R52 ;  /* 0x00000034ff34723e */ /* 0x000fe200000010ff */
[----:B------:R-:W-:Y:S01]  /*9d30*/  @P0 STG.E.U16 desc[UR12][R2.64+0x70], R148 ;  /* 0x0000709402000986 */ /* 0x000fe2000c10150c */
[----:B------:R-:W-:Y:S02]  /*9d40*/  ISETP.GT.AND P0, PT, R10, 0x39, PT ;  /* 0x000000390a00780c */ /* 0x000fe40003f04270 */
[----:B------:R-:W-:-:S02]  /*9d50*/  F2FP.BF16.F32.PACK_AB R53, RZ, R53 ;  /* 0x00000035ff35723e */ /* 0x000fc400000010ff */
[----:B------:R-:W-:Y:S02]  /*9d60*/  ISETP.GT.AND P6, PT, R0, RZ, P0 ;  /* 0x000000ff0000720c */ /* 0x000fe400007c4270 */
[----:B------:R-:W-:-:S11]  /*9d70*/  F2FP.BF16.F32.PACK_AB R54, RZ, R54 ;  /* 0x00000036ff36723e */ /* 0x000fd600000010ff */
[----:B------:R-:W-:Y:S01]  /*9d80*/  @P6 STG.E.U16 desc[UR12][R2.64+0x72], R149 ;  /* 0x0000729502006986 */ /* 0x000fe2000c10150c */
[----:B------:R-:W-:-:S13]  /*9d90*/  ISETP.GT.AND P6, PT, R0, 0x8, P2 ;  /* 0x000000080000780c */ /* 0x000fda00017c4270 */
[----:B------:R-:W-:Y:S01]  /*9da0*/  @P6 STG.E.U16 desc[UR12][R4.64+0x70], R150 ;  /* 0x0000709604006986 */ /* 0x000fe2000c10150c */
[----:B------:R-:W-:-:S13]  /*9db0*/  ISETP.GT.AND P6, PT, R0, 0x8, P0 ;  /* 0x000000080000780c */ /* 0x000fda00007c4270 */
[----:B------:R-:W-:Y:S01]  /*9dc0*/  @P6 STG.E.U16 desc[UR12][R4.64+0x72], R151 ;  /* 0x0000729704006986 */ /* 0x000fe2000c10150c */
[----:B0-----:R-:W-:-:S05]  /*9dd0*/  IADD3 R128, P6, R21, R2, RZ ;  /* 0x0000000215807210 */ /* 0x001fca0007fde0ff */
[----:B-1----:R-:W-:Y:S01]  /*9de0*/  IMAD.X R129, R13, 0x1, R3, P6 ;  /* 0x000000010d817824 */ /* 0x002fe200030e0603 */
[----:B------:R-:W-:-:S04]  /*9df0*/  ISETP.GT.AND P6, PT, R10, RZ, PT ;  /* 0x000000ff0a00720c */ /* 0x000fc80003fc4270 */
[----:B------:R-:W-:-:S13]  /*9e00*/  ISETP.GT.AND P6, PT, R0, 0x40, P6 ;  /* 0x000000400000780c */ /* 0x000fda00037c4270 */
[----:B------:R-:W-:Y:S01]  /*9e10*/  @P6 STG.E.U16 desc[UR12][R6.64], R88 ;  /* 0x0000005806006986 */ /* 0x000fe2000c10150c */
[----:B------:R-:W-:-:S05]  /*9e20*/  IADD3 R120, P6, R23, R2, RZ ;  /* 0x0000000217787210 */ /* 0x000fca0007fde0ff */
[----:B------:R-:W-:Y:S01]  /*9e30*/  IMAD.X R121, R13, 0x1, R3, P6 ;  /* 0x000000010d797824 */ /* 0x000fe200030e0603 */
[----:B------:R-:W-:-:S04]  /*9e40*/  ISETP.GT.AND P6, PT, R10, 0x1, PT ;  /* 0x000000010a00780c */ /* 0x000fc80003fc4270 */
[----:B------:R-:W-:-:S13]  /*9e50*/  ISETP.GT.AND P6, PT, R0, 0x40, P6 ;  /* 0x000000400000780c */ /* 0x000fda00037c4270 */
[----:B------:R0:W-:Y:S01]  /*9e60*/  @P6 STG.E.U16 desc[UR12][R18.64], R89 ;  /* 0x0000005912006986 */ /* 0x0001e2000c10150c */
[----:B------:R-:W-:-:S05]  /*9e70*/  IADD3 R16, P6, R9, R4, RZ ;  /* 0x0000000409107210 */ /* 0x000fca0007fde0ff */
[----:B------:R-:W-:Y:S01]  /*9e80*/  IMAD.X R17, R13, 0x1, R5, P6 ;  /* 0x000000010d117824 */ /* 0x000fe200030e0605 */
[----:B------:R-:W-:-:S04]  /*9e90*/  ISETP.GT.AND P6, PT, R10, RZ, PT ;  /* 0x000000ff0a00720c */ /* 0x000fc80003fc4270 */
[----:B------:R-:W-:Y:S02]  /*9ea0*/  ISETP.GT.AND P6, PT, R0, 0x48, P6 ;  /* 0x000000480000780c */ /* 0x000fe400037c4270 */
[C---:B0-----:R-:W-:Y:S02]  /*9eb0*/  LOP3.LUT R19, R9.reuse, 0x20, RZ, 0xfc, !PT ;  /* 0x0000002009137812 */ /* 0x041fe400078efcff */
[----:B------:R-:W-:-:S09]  /*9ec0*/  LOP3.LUT R89, R9, 0x22, RZ, 0xfc, !PT ;  /* 0x0000002209597812 */ /* 0x000fd200078efcff */
        /* <DEDUP_REMOVED lines=8> */
[----:B------:R-:W-:-:S04]  /*9f50*/  ISETP.GT.AND P6, PT, R10, 0x8, PT ;  /* 0x000000080a00780c */ /* 0x000fc80003fc4270 */
[----:B------:R-:W-:Y:S02]  /*9f60*/  ISETP.GT.AND P6, PT, R0, 0x40, P6 ;  /* 0x000000400000780c */ /* 0x000fe400037c4270 */
[----:B0-----:R-:W-:-:S11]  /*9f70*/  LOP3.LUT R91, R9, 0x30, RZ, 0xfc, !PT ;  /* 0x00000030095b7812 */ /* 0x001fd600078efcff */
[----:B------:R0:W-:Y:S01]  /*9f80*/  @P6 STG.E.U16 desc[UR12][R128.64], R8 ;  /* 0x0000000880006986 */ /* 0x0001e2000c10150c */
[----:B------:R-:W-:-:S05]  /*9f90*/  IADD3 R122, P6, R89, R2, RZ ;  /* 0x00000002597a7210 */ /* 0x000fca0007fde0ff */
[----:B------:R-:W-:Y:S01]  /*9fa0*/  IMAD.X R123, R13, 0x1, R3, P6 ;  /* 0x000000010d7b7824 */ /* 0x000fe200030e0603 */
[----:B------:R-:W-:-:S04]  /*9fb0*/  ISETP.GT.AND P6, PT, R10, 0x9, PT ;  /* 0x000000090a00780c */ /* 0x000fc80003fc4270 */
[----:B------:R-:W-:Y:S02]  /*9fc0*/  ISETP.GT.AND P6, PT, R0, 0x40, P6 ;  /* 0x000000400000780c */ /* 0x000fe400037c4270 */
[----:B0-----:R-:W-:-:S11]  /*9fd0*/  PRMT R8, R96, 0x7610, R8 ;  /* 0x0000761060087816 */ /* 0x001fd60000000008 */
[----:B------:R0:W-:Y:S01]  /*9fe0*/  @P6 STG.E.U16 desc[UR12][R120.64], R93 ;  /* 0x0000005d78006986 */ /* 0x0001e2000c10150c */
[----:B------:R-:W-:-:S05]  /*9ff0*/  IADD3 R92, P6, R21, R4, RZ ;  /* 0x00000004155c7210 */ /* 0x000fca0007fde0ff */
[----:B0-----:R-:W-:Y:S01]  /*a000*/  IMAD.X R93, R13, 0x1, R5, P6 ;  /* 0x000000010d5d7824 */ /* 0x001fe200030e0605 */
        /* <DEDUP_REMOVED lines=80> */
[----:B------:R-:W-:Y:S02]  /*a510*/  ISETP.GT.AND P6, PT, R0, 0x40, P5 ;  /* 0x000000400000780c */ /* 0x000fe40002fc4270 */
[----:B0-----:R-:W-:-:S11]  /*a520*/  LOP3.LUT R107, R9, 0x70, RZ, 0xfc, !PT ;  /* 0x00000070096b7812 */ /* 0x001fd600078efcff */
[----:B------:R-:W-:Y:S01]  /*a530*/  @P6 STG.E.U16 desc[UR12][R126.64], R8 ;  /* 0x000000087e006986 */ /* 0x000fe2000c10150c */
[----:B------:R-:W-:-:S05]  /*a540*/  IADD3 R122, P6, R105, R2, RZ ;  /* 0x00000002697a7210 */ /* 0x000fca0007fde0ff */
[----:B------:R-:W-:Y:S01]  /*a550*/  IMAD.X R123, R13, 0x1, R3, P6 ;  /* 0x000000010d7b7824 */ /* 0x000fe200030e0603 */
[----:B------:R-:W-:-:S13]  /*a560*/  ISETP.GT.AND P6, PT, R0, 0x40, P4 ;  /* 0x000000400000780c */ /* 0x000fda00027c4270 */
[----:B------:R0:W-:Y:S01]  /*a570*/  @P6 STG.E.U16 desc[UR12][R120.64], R109 ;  /* 0x0000006d78006986 */ /* 0x0001e2000c10150c */
[----:B------:R-:W-:-:S05]  /*a580*/  IADD3 R108, P6, R99, R4, RZ ;  /* 0x00000004636c7210 */ /* 0x000fca0007fde0ff */
[----:B0-----:R-:W-:Y:S01]  /*a590*/  IMAD.X R109, R13, 0x1, R5, P6 ;  /* 0x000000010d6d7824 */ /* 0x001fe200030e0605 */
[----:B------:R-:W-:-:S13]  /*a5a0*/  ISETP.GT.AND P6, PT, R0, 0x48, P5 ;  /* 0x000000480000780c */ /* 0x000fda0002fc4270 */
[----:B------:R0:W-:Y:S01]  /*a5b0*/  @P6 STG.E.U16 desc[UR12][R108.64], R110 ;  /* 0x0000006e6c006986 */ /* 0x0001e2000c10150c */
[----:B------:R-:W-:-:S05]  /*a5c0*/  IADD3 R126, P6, R101, R4, RZ ;  /* 0x00000004657e7210 */ /* 0x000fca0007fde0ff */
[----:B------:R-:W-:Y:S01]  /*a5d0*/  IMAD.X R127, R13, 0x1, R5, P6 ;  /* 0x000000010d7f7824 */ /* 0x000fe200030e0605 */
[----:B------:R-:W-:Y:S02]  /*a5e0*/  ISETP.GT.AND P6, PT, R0, 0x48, P4 ;  /* 0x000000480000780c */ /* 0x000fe400027c4270 */
[----:B0-----:R-:W-:-:S11]  /*a5f0*/  LOP3.LUT R109, R9, 0x72, RZ, 0xfc, !PT ;  /* 0x00000072096d7812 */ /* 0x001fd600078efcff */
[----:B------:R0:W-:Y:S01]  /*a600*/  @P6 STG.E.U16 desc[UR12][R126.64], R111 ;  /* 0x0000006f7e006986 */ /* 0x0001e2000c10150c */
[----:B------:R-:W-:-:S05]  /*a610*/  IADD3 R120, P6, R107, R2, RZ ;  /* 0x000000026b787210 */ /* 0x000fca0007fde0ff */
[----:B------:R-:W-:Y:S01]  /*a620*/  IMAD.X R121, R13, 0x1, R3, P6 ;  /* 0x000000010d797824 */ /* 0x000fe200030e0603 */
[----:B------:R-:W-:-:S13]  /*a630*/  ISETP.GT.AND P6, PT, R0, 0x40, P3 ;  /* 0x000000400000780c */ /* 0x000fda0001fc4270 */
        /* <DEDUP_REMOVED lines=13> */
[----:B-1----:R-:W-:-:S05]  /*a710*/  IADD3 R112, P6, R107, R4, RZ ;  /* 0x000000046b707210 */ /* 0x002fca0007fde0ff */
[----:B--2---:R-:W-:Y:S01]  /*a720*/  IMAD.X R113, R13, 0x1, R5, P6 ;  /* 0x000000010d717824 */ /* 0x004fe200030e0605 */
[----:B------:R-:W-:-:S13]  /*a730*/  ISETP.GT.AND P6, PT, R0, 0x40, P2 ;  /* 0x000000400000780c */ /* 0x000fda00017c4270 */
[----:B------:R-:W-:Y:S01]  /*a740*/  @P6 STG.E.U16 desc[UR12][R120.64], R116 ;  /* 0x0000007478006986 */ /* 0x000fe2000c10150c */
[----:B------:R-:W-:-:S05]  /*a750*/  IADD3 R4, P6, R109, R4, RZ ;  /* 0x000000046d047210 */ /* 0x000fca0007fde0ff */
[----:B------:R-:W-:Y:S01]  /*a760*/  IMAD.X R5, R13, 0x1, R5, P6 ;  /* 0x000000010d057824 */ /* 0x000fe200030e0605 */
[----:B------:R-:W-:-:S13]  /*a770*/  ISETP.GT.AND P6, PT, R0, 0x40, P0 ;  /* 0x000000400000780c */ /* 0x000fda00007c4270 */
[----:B------:R-:W-:Y:S01]  /*a780*/  @P6 STG.E.U16 desc[UR12][R128.64], R117 ;  /* 0x0000007580006986 */ /* 0x000fe2000c10150c */
[----:B---3--:R-:W-:-:S05]  /*a790*/  IADD3 R2, P6, R6, R9, RZ ;  /* 0x0000000906027210 */ /* 0x008fca0007fde0ff */
[----:B------:R-:W-:Y:S01]  /*a7a0*/  IMAD.X R3, R7, 0x1, R13, P6 ;  /* 0x0000000107037824 */ /* 0x000fe200030e060d */
[----:B------:R-:W-:-:S13]  /*a7b0*/  ISETP.GT.AND P6, PT, R0, 0x48, P2 ;  /* 0x000000480000780c */ /* 0x000fda00017c4270 */
[----:B------:R1:W-:Y:S01]  /*a7c0*/  @P6 STG.E.U16 desc[UR12][R112.64], R118 ;  /* 0x0000007670006986 */ /* 0x0003e2000c10150c */
[----:B0-----:R-:W-:-:S05]  /*a7d0*/  IADD3 R110, P6, R15, R6, RZ ;  /* 0x000000060f6e7210 */ /* 0x001fca0007fde0ff */
[----:B------:R-:W-:Y:S01]  /*a7e0*/  IMAD.X R111, R7, 0x1, R13, P6 ;  /* 0x00000001076f7824 */ /* 0x000fe200030e060d */
[----:B------:R-:W-:-:S13]  /*a7f0*/  ISETP.GT.AND P6, PT, R0, 0x48, P0 ;  /* 0x000000480000780c */ /* 0x000fda00007c4270 */
[----:B------:R0:W-:Y:S01]  /*a800*/  @P6 STG.E.U16 desc[UR12][R4.64], R119 ;  /* 0x0000007704006986 */ /* 0x0001e2000c10150c */
[----:B------:R-:W-:-:S05]  /*a810*/  IADD3 R114, P6, R21, R6, RZ ;  /* 0x0000000615727210 */ /* 0x000fca0007fde0ff */
[----:B------:R-:W-:Y:S01]  /*a820*/  IMAD.X R115, R7, 0x1, R13, P6 ;  /* 0x0000000107737824 */ /* 0x000fe200030e060d */
[----:B------:R-:W-:-:S04]  /*a830*/  ISETP.GT.AND P6, PT, R10, RZ, PT ;  /* 0x000000ff0a00720c */ /* 0x000fc80003fc4270 */
[----:B------:R-:W-:-:S13]  /*a840*/  ISETP.GT.AND P6, PT, R0, 0x80, P6 ;  /* 0x000000800000780c */ /* 0x000fda00037c4270 */
[----:B------:R2:W-:Y:S01]  /*a850*/  @P6 STG.E.U16 desc[UR12][R2.64], R56 ;  /* 0x0000003802006986 */ /* 0x0005e2000c10150c */
[----:B-1----:R-:W-:-:S05]  /*a860*/  IADD3 R112, P6, R23, R6, RZ ;  /* 0x0000000617707210 */ /* 0x002fca0007fde0ff */
[----:B------:R-:W-:Y:S01]  /*a870*/  IMAD.X R113, R7, 0x1, R13, P6 ;  /* 0x0000000107717824 */ /* 0x000fe200030e060d */
[----:B------:R-:W-:-:S04]  /*a880*/  ISETP.GT.AND P6, PT, R10, 0x1, PT ;  /* 0x000000010a00780c */ /* 0x000fc80003fc4270 */
[----:B------:R-:W-:-:S13]  /*a890*/  ISETP.GT.AND P6, PT, R0, 0x80, P6 ;  /* 0x000000800000780c */ /* 0x000fda00037c4270 */
[----:B------:R1:W-:Y:S01]  /*a8a0*/  @P6 STG.E.U16 desc[UR12][R110.64], R57 ;  /* 0x000000396e006986 */ /* 0x0003e2000c10150c */
[----:B0-----:R-:W-:-:S05]  /*a8b0*/  IADD3 R4, P6, R16, R9, RZ ;  /* 0x0000000910047210 */ /* 0x001fca0007fde0ff */
[----:B------:R-:W-:Y:S01]  /*a8c0*/  IMAD.X R5, R17, 0x1, R13, P6 ;  /* 0x0000000111057824 */ /* 0x000fe200030e060d */
[----:B------:R-:W-:-:S04]  /*a8d0*/  ISETP.GT.AND P6, PT, R10, RZ, PT ;  /* 0x000000ff0a00720c */ /* 0x000fc80003fc4270 */
[----:B------:R-:W-:-:S13]  /*a8e0*/  ISETP.GT.AND P6, PT, R0, 0x88, P6 ;  /* 0x000000880000780c */ /* 0x000fda00037c4270 */
[----:B------:R-:W-:Y:S01]  /*a8f0*/  @P6 STG.E.U16 desc[UR12][R4.64], R58 ;  /* 0x0000003a04006986 */ /* 0x000fe2000c10150c */
[----:B--2---:R-:W-:-:S05]  /*a900*/  IADD3 R56, P6, R16, R15, RZ ;  /* 0x0000000f10387210 */ /* 0x004fca0007fde0ff */
[----:B-1----:R-:W-:Y:S01]  /*a910*/  IMAD.X R57, R17, 0x1, R13, P6 ;  /* 0x0000000111397824 */ /* 0x002fe200030e060d */
[----:B------:R-:W-:-:S04]  /*a920*/  ISETP.GT.AND P6, PT, R10, 0x1, PT ;  /* 0x000000010a00780c */ /* 0x000fc80003fc4270 */
[----:B------:R-:W-:-:S13]  /*a930*/  ISETP.GT.AND P6, PT, R0, 0x88, P6 ;  /* 0x000000880000780c */ /* 0x000fda00037c4270 */
[----:B------:R0:W-:Y:S01]  /*a940*/  @P6 STG.E.U16 desc[UR12][R56.64], R59 ;  /* 0x0000003b38006986 */ /* 0x0001e2000c10150c */
        /* <DEDUP_REMOVED lines=10> */
[----:B0-----:R-:W-:-:S05]  /*a9f0*/  IADD3 R56, P6, R21, R16, RZ ;  /* 0x0000001015387210 */ /* 0x001fca0007fde0ff */
        /* <DEDUP_REMOVED lines=9> */
[----:B-1----:R-:W-:-:S05]  /*aa90*/  IADD3 R60, P6, R91, R6, RZ ;  /* 0x000000065b3c7210 */ /* 0x002fca0007fde0ff */
[----:B--2---:R-:W-:Y:S01]  /*aaa0*/  IMAD.X R61, R7, 0x1, R13, P6 ;  /* 0x00000001073d7824 */ /* 0x004fe200030e060d */
[----:B------:R-:W-:-:S04]  /*aab0*/  ISETP.GT.AND P6, PT, R10, 0x10, PT ;  /* 0x000000100a00780c */ /* 0x000fc80003fc4270 */
[----:B------:R-:W-:-:S13]  /*aac0*/  ISETP.GT.AND P6, PT, R0, 0x80, P6 ;  /* 0x000000800000780c */ /* 0x000fda00037c4270 */
[----:B------:R1:W-:Y:S01]  /*aad0*/  @P6 STG.E.U16 desc[UR12][R110.64], R64 ;  /* 0x000000406e006986 */ /* 0x0003e2000c10150c */
[----:B0-----:R-:W-:-:S05]  /*aae0*/  IADD3 R62, P6, R93, R6, RZ ;  /* 0x000000065d3e7210 */ /* 0x001fca0007fde0ff */
[----:B---3--:R-:W-:Y:S01]  /*aaf0*/  IMAD.X R63, R7, 0x1, R13, P6 ;  /* 0x00000001073f7824 */ /* 0x008fe200030e060d */
        /* <DEDUP_REMOVED lines=14> */
[----:B0-----:R-:W-:Y:S01]  /*abe0*/  IMAD.X R65, R7, 0x1, R13, P6 ;  /* 0x0000000107417824 */ /* 0x001fe200030e060d */
[----:B------:R-:W-:-:S04]  /*abf0*/  ISETP.GT.AND P6, PT, R10, 0x18, PT ;  /* 0x000000180a00780c */ /* 0x000fc80003fc4270 */
[----:B------:R-:W-:-:S13]  /*ac00*/  ISETP.GT.AND P6, PT, R0, 0x80, P6 ;  /* 0x000000800000780c */ /* 0x000fda00037c4270 */
[----:B------:R0:W-:Y:S01]  /*ac10*/  @P6 STG.E.U16 desc[UR12][R60.64], R68 ;  /* 0x000000443c006986 */ /* 0x0001e2000c10150c */
[----:B--2---:R-:W-:-:S05]  /*ac20*/  IADD3 R66, P6, R97, R6, RZ ;  /* 0x0000000661427210 */ /* 0x004fca0007fde0ff */
        /* <DEDUP_REMOVED lines=19> */
[----:B-1----:R-:W-:-:S05]  /*ad60*/  IADD3 R62, P6, R101, R6, RZ ;  /* 0x00000006653e7210 */ /* 0x002fca0007fde0ff */
[----:B------:R-:W-:Y:S01]  /*ad70*/  IMAD.X R63, R7, 0x1, R13, P6 ;  /* 0x00000001073f7824 */ /* 0x000fe200030e060d */
[----:B------:R-:W-:-:S04]  /*ad80*/  ISETP.GT.AND P6, PT, R10, 0x21, PT ;  /* 0x000000210a00780c */ /* 0x000fc80003fc4270 */
[----:B------:R-:W-:-:S13]  /*ad90*/  ISETP.GT.AND P6, PT, R0, 0x80, P6 ;  /* 0x000000800000780c */ /* 0x000fda00037c4270 */
[----:B------:R1:W-:Y:S01]  /*ada0*/  @P6 STG.E.U16 desc[UR12][R66.64], R73 ;  /* 0x0000004942006986 */ /* 0x0003e2000c10150c */
[----:B--2---:R-:W-:-:S05]  /*adb0*/  IADD3 R56, P6, R95, R16, RZ ;  /* 0x000000105f387210 */ /* 0x004fca0007fde0ff */
[----:B------:R-:W-:Y:S01]  /*adc0*/  IMAD.X R57, R17, 0x1, R13, P6 ;  /* 0x0000000111397824 */ /* 0x000fe200030e060d */
[----:B------:R-:W-:-:S04]  /*add0*/  ISETP.GT.AND P6, PT, R10, 0x20, PT ;  /* 0x000000200a00780c */ /* 0x000fc80003fc4270 */
[----:B------:R-:W-:-:S13]  /*ade0*/  ISETP.GT.AND P6, PT, R0, 0x88, P6 ;  /* 0x000000880000780c */ /* 0x000fda00037c4270 */
[----:B------:R2:W-:Y:S01]  /*adf0*/  @P6 STG.E.U16 desc[UR12][R56.64], R74 ;  /* 0x0000004a38006986 */ /* 0x0005e2000c10150c */
[----:B---3--:R-:W-:-:S05]  /*ae00*/  IADD3 R58, P6, R97, R16, RZ ;  /* 0x00000010613a7210 */ /* 0x008fca0007fde0ff */
[----:B------:R-:W-:Y:S01]  /*ae10*/  IMAD.X R59, R17, 0x1, R13, P6 ;  /* 0x00000001113b7824 */ /* 0x000fe200030e060d */
[----:B------:R-:W-:-:S04]  /*ae20*/  ISETP.GT.AND P6, PT, R10, 0x21, PT ;  /* 0x000000210a00780c */ /* 0x000fc80003fc4270 */
[----:B------:R-:W-:-:S13]  /*ae30*/  ISETP.GT.AND P6, PT, R0, 0x88, P6 ;  /* 0x000000880000780c */ /* 0x000fda00037c4270 */
[----:B------:R3:W-:Y:S01]  /*ae40*/  @P6 STG.E.U16 desc[UR12][R58.64], R75 ;  /* 0x0000004b3a006986 */ /* 0x0007e2000c10150c */
[----:B0-----:R-:W-:-:S05]  /*ae50*/  IADD3 R64, P6, R103, R6, RZ ;  /* 0x0000000667407210 */ /* 0x001fca0007fde0ff */
[----:B------:R-:W-:Y:S01]  /*ae60*/  IMAD.X R65, R7, 0x1, R13, P6 ;  /* 0x0000000107417824 */ /* 0x000fe200030e060d */
[----:B------:R-:W-:-:S13]  /*ae70*/  ISETP.GT.AND P6, PT, R0, 0x80, P5 ;  /* 0x000000800000780c */ /* 0x000fda0002fc4270 */
[----:B------:R0:W-:Y:S01]  /*ae80*/  @P6 STG.E.U16 desc[UR12][R60.64], R76 ;  /* 0x0000004c3c006986 */ /* 0x0001e2000c10150c */
[----:B-1----:R-:W-:-:S05]  /*ae90*/  IADD3 R66, P6, R105, R6, RZ ;  /* 0x0000000669427210 */ /* 0x002fca0007fde0ff */
[----:B------:R-:W-:Y:S01]  /*aea0*/  IMAD.X R67, R7, 0x1, R13, P6 ;  /* 0x0000000107437824 */ /* 0x000fe200030e060d */
[----:B------:R-:W-:-:S13]  /*aeb0*/  ISETP.GT.AND P6, PT, R0, 0x80, P4 ;  /* 0x000000800000780c */ /* 0x000fda00027c4270 */
[----:B------:R1:W-:Y:S01]  /*aec0*/  @P6 STG.E.U16 desc[UR12][R62.64], R77 ;  /* 0x0000004d3e006986 */ /* 0x0003e2000c10150c */
[----:B--2---:R-:W-:-:S05]  /*aed0*/  IADD3 R56, P6, R99, R16, RZ ;  /* 0x0000001063387210 */ /* 0x004fca0007fde0ff */
[----:B------:R-:W-:Y:S01]  /*aee0*/  IMAD.X R57, R17, 0x1, R13, P6 ;  /* 0x0000000111397824 */ /* 0x000fe200030e060d */
[----:B------:R-:W-:-:S13]  /*aef0*/  ISETP.GT.AND P6, PT, R0, 0x88, P5 ;  /* 0x000000880000780c */ /* 0x000fda0002fc4270 */
[----:B------:R2:W-:Y:S01]  /*af00*/  @P6 STG.E.U16 desc[UR12][R56.64], R78 ;  /* 0x0000004e38006986 */ /* 0x0005e2000c10150c */
[----:B---3--:R-:W-:-:S05]  /*af10*/  IADD3 R58, P6, R101, R16, RZ ;  /* 0x00000010653a7210 */ /* 0x008fca0007fde0ff */
[----:B------:R-:W-:Y:S01]  /*af20*/  IMAD.X R59, R17, 0x1, R13, P6 ;  /* 0x00000001113b7824 */ /* 0x000fe200030e060d */
[----:B------:R-:W-:-:S13]  /*af30*/  ISETP.GT.AND P6, PT, R0, 0x88, P4 ;  /* 0x000000880000780c */ /* 0x000fda00027c4270 */
[----:B------:R3:W-:Y:S01]  /*af40*/  @P6 STG.E.U16 desc[UR12][R58.64], R79 ;  /* 0x0000004f3a006986 */ /* 0x0007e2000c10150c */
[----:B0-----:R-:W-:-:S05]  /*af50*/  IADD3 R60, P6, R107, R6, RZ ;  /* 0x000000066b3c7210 */ /* 0x001fca0007fde0ff */
[----:B------:R-:W-:Y:S01]  /*af60*/  IMAD.X R61, R7, 0x1, R13, P6 ;  /* 0x00000001073d7824 */ /* 0x000fe200030e060d */
[----:B------:R-:W-:-:S13]  /*af70*/  ISETP.GT.AND P6, PT, R0, 0x80, P3 ;  /* 0x000000800000780c */ /* 0x000fda0001fc4270 */
[----:B------:R-:W-:Y:S01]  /*af80*/  @P6 STG.E.U16 desc[UR12][R64.64], R80 ;  /* 0x0000005040006986 */ /* 0x000fe2000c10150c */
[----:B-1----:R-:W-:-:S05]  /*af90*/  IADD3 R62, P6, R109, R6, RZ ;  /* 0x000000066d3e7210 */ /* 0x002fca0007fde0ff */
[----:B------:R-:W-:Y:S01]  /*afa0*/  IMAD.X R63, R7, 0x1, R13, P6 ;  /* 0x00000001073f7824 */ /* 0x000fe200030e060d */
[----:B------:R-:W-:-:S13]  /*afb0*/  ISETP.GT.AND P6, PT, R0, 0x80, P1 ;  /* 0x000000800000780c */ /* 0x000fda0000fc4270 */
[----:B------:R-:W-:Y:S01]  /*afc0*/  @P6 STG.E.U16 desc[UR12][R66.64], R81 ;  /* 0x0000005142006986 */ /* 0x000fe2000c10150c */
[----:B------:R-:W-:-:S05]  /*afd0*/  IADD3 R6, P6, R103, R16, RZ ;  /* 0x0000001067067210 */ /* 0x000fca0007fde0ff */
        /* <DEDUP_REMOVED lines=15> */
[----:B------:R-:W-:-:S05]  /*b0d0*/  IADD3 R16, P6, R2, R9, RZ ;  /* 0x0000000902107210 */ /* 0x000fca0007fde0ff */
        /* <DEDUP_REMOVED lines=9> */
[----:B------:R-:W-:-:S04]  /*b170*/  ISETP.GT.AND P6, PT, R10, RZ, PT ;  /* 0x000000ff0a00720c */ /* 0x000fc80003fc4270 */
[----:B------:R-:W-:-:S13]  /*b180*/  ISETP.GT.AND P6, PT, R0, 0xc0, P6 ;  /* 0x000000c00000780c */ /* 0x000fda00037c4270 */
[----:B------:R2:W-:Y:S01]  /*b190*/  @P6 STG.E.U16 desc[UR12][R16.64], R24 ;  /* 0x0000001810006986 */ /* 0x0005e2000c10150c */
[----:B0-----:R-:W-:-:S05]  /*b1a0*/  IADD3 R58, P6, R2, R23, RZ ;  /* 0x00000017023a7210 */ /* 0x001fca0007fde0ff */
[----:B------:R-:W-:Y:S01]  /*b1b0*/  IMAD.X R59, R3, 0x1, R13, P6 ;  /* 0x00000001033b7824 */ /* 0x000fe200030e060d */
[----:B------:R-:W-:-:S04]  /*b1c0*/  ISETP.GT.AND P6, PT, R10, 0x1, PT ;  /* 0x000000010a00780c */ /* 0x000fc80003fc4270 */
[----:B------:R-:W-:-:S13]  /*b1d0*/  ISETP.GT.AND P6, PT, R0, 0xc0, P6 ;  /* 0x000000c00000780c */ /* 0x000fda00037c4270 */
[----:B------:R-:W-:Y:S01]  /*b1e0*/  @P6 STG.E.U16 desc[UR12][R56.64], R25 ;  /* 0x0000001938006986 */ /* 0x000fe2000c10150c */
[----:B-1----:R-:W-:-:S05]  /*b1f0*/  IADD3 R6, P6, R4, R9, RZ ;  /* 0x0000000904067210 */ /* 0x002fca0007fde0ff */
[----:B------:R-:W-:Y:S01]  /*b200*/  IMAD.X R7, R5, 0x1, R13, P6 ;  /* 0x0000000105077824 */ /* 0x000fe200030e060d */
[----:B------:R-:W-:-:S04]  /*b210*/  ISETP.GT.AND P6, PT, R10, RZ, PT ;  /* 0x000000ff0a00720c */ /* 0x000fc80003fc4270 */
        /* <DEDUP_REMOVED lines=11> */
[----:B------:R-:W-:Y:S01]  /*b2d0*/  @P6 STG.E.U16 desc[UR12][R60.64], R28 ;  /* 0x0000001c3c006986 */ /* 0x000fe2000c10150c */
[----:B--2---:R-:W-:-:S05]  /*b2e0*/  IADD3 R16, P6, R2, R89, RZ ;  /* 0x0000005902107210 */ /* 0x004fca0007fde0ff */
[----:B------:R-:W-:Y:S01]  /*b2f0*/  IMAD.X R17, R3, 0x1, R13, P6 ;  /* 0x0000000103117824 */ /* 0x000fe200030e060d */
[----:B------:R-:W-:-:S04]  /*b300*/  ISETP.GT.AND P6, PT, R10, 0x9, PT ;  /* 0x000000090a00780c */ /* 0x000fc80003fc4270 */
[----:B------:R-:W-:-:S13]  /*b310*/  ISETP.GT.AND P6, PT, R0, 0xc0, P6 ;  /* 0x000000c00000780c */ /* 0x000fda00037c4270 */
[----:B------:R-:W-:Y:S01]  /*b320*/  @P6 STG.E.U16 desc[UR12][R58.64], R29 ;  /* 0x0000001d3a006986 */ /* 0x000fe2000c10150c */
        /* <DEDUP_REMOVED lines=34> */
[----:B------:R-:W-:Y:S01]  /*b550*/  @P6 STG.E.U16 desc[UR12][R20.64], R36 ;  /* 0x0000002414006986 */ /* 0x000fe2000c10150c */
[----:B---3--:R-:W-:-:S05]  /*b560*/  IADD3 R16, P6, R2, R97, RZ ;  /* 0x0000006102107210 */ /* 0x008fca0007fde0ff */
        /* <DEDUP_REMOVED lines=23> */
[----:B------:R-:W-:Y:S01]  /*b6e0*/  @P6 STG.E.U16 desc[UR12][R16.64], R41 ;  /* 0x0000002910006986 */ /* 0x000fe2000c10150c */
[----:B------:R-:W-:-:S04]  /*b6f0*/  ISETP.GT.AND P6, PT, R10, 0x20, PT ;  /* 0x000000200a00780c */ /* 0x000fc80003fc4270 */
[----:B------:R-:W-:-:S13]  /*b700*/  ISETP.GT.AND P6, PT, R0, 0xc8, P6 ;  /* 0x000000c80000780c */ /* 0x000fda00037c4270 */
[----:B------:R-:W-:Y:S01]  /*b710*/  @P6 STG.E.U16 desc[UR12][R18.64], R42 ;  /* 0x0000002a12006986 */ /* 0x000fe2000c10150c */
[----:B------:R-:W-:-:S04]  /*b720*/  ISETP.GT.AND P6, PT, R10, 0x21, PT ;  /* 0x000000210a00780c */ /* 0x000fc80003fc4270 */
[----:B------:R-:W-:-:S13]  /*b730*/  ISETP.GT.AND P6, PT, R0, 0xc8, P6 ;  /* 0x000000c80000780c */ /* 0x000fda00037c4270 */
[----:B------:R0:W-:Y:S01]  /*b740*/  @P6 STG.E.U16 desc[UR12][R6.64], R43 ;  /* 0x0000002b06006986 */ /* 0x0001e2000c10150c */
[----:B-1----:R-:W-:-:S05]  /*b750*/  IADD3 R8, P6, R2, R99, RZ ;  /* 0x0000006302087210 */ /* 0x002fca0007fde0ff */
[----:B------:R-:W-:Y:S01]  /*b760*/  IMAD.X R9, R3, 0x1, R13, P6 ;  /* 0x0000000103097824 */ /* 0x000fe200030e060d */
[C---:B------:R-:W-:Y:S02]  /*b770*/  ISETP.GT.AND P6, PT, R0.reuse, 0xc0, P5 ;  /* 0x000000c00000780c */ /* 0x040fe40002fc4270 */
[----:B------:R-:W-:-:S11]  /*b780*/  ISETP.GT.AND P5, PT, R0, 0xc8, P5 ;  /* 0x000000c80000780c */ /* 0x000fd60002fa4270 */
[----:B------:R1:W-:Y:S01]  /*b790*/  @P6 STG.E.U16 desc[UR12][R8.64], R44 ;  /* 0x0000002c08006986 */ /* 0x0003e2000c10150c */
[----:B--2---:R-:W-:-:S05]  /*b7a0*/  IADD3 R14, P6, R2, R101, RZ ;  /* 0x00000065020e7210 */ /* 0x004fca0007fde0ff */
[----:B------:R-:W-:Y:S01]  /*b7b0*/  IMAD.X R15, R3, 0x1, R13, P6 ;  /* 0x00000001030f7824 */ /* 0x000fe200030e060d */
[C---:B------:R-:W-:Y:S02]  /*b7c0*/  ISETP.GT.AND P6, PT, R0.reuse, 0xc0, P4 ;  /* 0x000000c00000780c */ /* 0x040fe400027c4270 */
[----:B------:R-:W-:-:S11]  /*b7d0*/  ISETP.GT.AND P4, PT, R0, 0xc8, P4 ;  /* 0x000000c80000780c */ /* 0x000fd60002784270 */
[----:B------:R2:W-:Y:S01]  /*b7e0*/  @P6 STG.E.U16 desc[UR12][R14.64], R45 ;  /* 0x0000002d0e006986 */ /* 0x0005e2000c10150c */
[----:B0-----:R-:W-:-:S05]  /*b7f0*/  IADD3 R6, P6, R4, R99, RZ ;  /* 0x0000006304067210 */ /* 0x001fca0007fde0ff */
[----:B------:R-:W-:Y:S01]  /*b800*/  IMAD.X R7, R5, 0x1, R13, P6 ;  /* 0x0000000105077824 */ /* 0x000fe200030e060d */
[----:B-1----:R-:W-:-:S04]  /*b810*/  IADD3 R8, P6, R4, R101, RZ ;  /* 0x0000006504087210 */ /* 0x002fc80007fde0ff */
[----:B------:R0:W-:Y:S01]  /*b820*/  @P5 STG.E.U16 desc[UR12][R6.64], R46 ;  /* 0x0000002e06005986 */ /* 0x0001e2000c10150c */
[----:B------:R-:W-:Y:S01]  /*b830*/  ISETP.GT.AND P5, PT, R0, 0xc0, P3 ;  /* 0x000000c00000780c */ /* 0x000fe20001fa4270 */
[--C-:B------:R-:W-:Y:S01]  /*b840*/  IMAD.X R9, R5, 0x1, R13.reuse, P6 ;  /* 0x0000000105097824 */ /* 0x100fe200030e060d */
[----:B--2---:R-:W-:Y:S02]  /*b850*/  IADD3 R14, P6, R2, R103, RZ ;  /* 0x00000067020e7210 */ /* 0x004fe40007fde0ff */
[C---:B------:R-:W-:Y:S02]  /*b860*/  ISETP.GT.AND P3, PT, R0.reuse, 0xc8, P3 ;  /* 0x000000c80000780c */ /* 0x040fe40001f64270 */
[----:B------:R1:W-:Y:S01]  /*b870*/  @P4 STG.E.U16 desc[UR12][R8.64], R47 ;  /* 0x0000002f08004986 */ /* 0x0003e2000c10150c */
[C---:B------:R-:W-:Y:S01]  /*b880*/  ISETP.GT.AND P4, PT, R0.reuse, 0xc0, P1 ;  /* 0x000000c00000780c */ /* 0x040fe20000f84270 */
[----:B------:R-:W-:Y:S01]  /*b890*/  IMAD.X R15, R3, 0x1, R13, P6 ;  /* 0x00000001030f7824 */ /* 0x000fe200030e060d */
[----:B------:R-:W-:-:S02]  /*b8a0*/  ISETP.GT.AND P1, PT, R0, 0xc8, P1 ;  /* 0x000000c80000780c */ /* 0x000fc40000f24270 */
[-C--:B0-----:R-:W-:Y:S02]  /*b8b0*/  IADD3 R6, P6, R2, R105.reuse, RZ ;  /* 0x0000006902067210 */ /* 0x081fe40007fde0ff */
[----:B------:R0:W-:Y:S03]  /*b8c0*/  @P5 STG.E.U16 desc[UR12][R14.64], R48 ;  /* 0x000000300e005986 */ /* 0x0001e6000c10150c */
[--C-:B------:R-:W-:Y:S01]  /*b8d0*/  IMAD.X R7, R3, 0x1, R13.reuse, P6 ;  /* 0x0000000103077824 */ /* 0x100fe200030e060d */
[C---:B------:R-:W-:Y:S02]  /*b8e0*/  IADD3 R10, P6, R4.reuse, R105, RZ ;  /* 0x00000069040a7210 */ /* 0x040fe40007fde0ff */
[----:B-1----:R-:W-:Y:S02]  /*b8f0*/  IADD3 R8, P5, R4, R103, RZ ;  /* 0x0000006704087210 */ /* 0x002fe40007fbe0ff */
[----:B------:R1:W-:Y:S01]  /*b900*/  @P4 STG.E.U16 desc[UR12][R6.64], R49 ;  /* 0x0000003106004986 */ /* 0x0003e2000c10150c */
[C-C-:B------:R-:W-:Y:S01]  /*b910*/  IMAD.X R11, R5.reuse, 0x1, R13.reuse, P6 ;  /* 0x00000001050b7824 */ /* 0x140fe200030e060d */
[C---:B------:R-:W-:Y:S01]  /*b920*/  ISETP.GT.AND P4, PT, R0.reuse, 0xc0, P2 ;  /* 0x000000c00000780c */ /* 0x040fe20001784270 */
[----:B------:R-:W-:Y:S01]  /*b930*/  IMAD.X R9, R5, 0x1, R13, P5 ;  /* 0x0000000105097824 */ /* 0x000fe200028e060d */
[----:B------:R-:W-:-:S02]  /*b940*/  ISETP.GT.AND P5, PT, R0, 0xc0, P0 ;  /* 0x000000c00000780c */ /* 0x000fc400007a4270 */
[C---:B------:R-:W-:Y:S02]  /*b950*/  ISETP.GT.AND P2, PT, R0.reuse, 0xc8, P2 ;  /* 0x000000c80000780c */ /* 0x040fe40001744270 */
[----:B------:R2:W-:Y:S01]  /*b960*/  @P3 STG.E.U16 desc[UR12][R8.64], R50 ;  /* 0x0000003208003986 */ /* 0x0005e2000c10150c */
[----:B------:R-:W-:Y:S02]  /*b970*/  ISETP.GT.AND P0, PT, R0, 0xc8, P0 ;  /* 0x000000c80000780c */ /* 0x000fe40000704270 */
[-C--:B0-----:R-:W-:Y:S01]  /*b980*/  IADD3 R14, P3, R4, R107.reuse, RZ ;  /* 0x0000006b040e7210 */ /* 0x081fe20007f7e0ff */
[----:B------:R2:W-:Y:S01]  /*b990*/  @P1 STG.E.U16 desc[UR12][R10.64], R51 ;  /* 0x000000330a001986 */ /* 0x0005e2000c10150c */
[C---:B-1----:R-:W-:Y:S02]  /*b9a0*/  IADD3 R6, P6, R2.reuse, R107, RZ ;  /* 0x0000006b02067210 */ /* 0x042fe40007fde0ff */
[----:B------:R-:W-:Y:S01]  /*b9b0*/  IADD3 R2, P1, R2, R109, RZ ;  /* 0x0000006d02027210 */ /* 0x000fe20007f3e0ff */
[----:B------:R-:W-:-:S02]  /*b9c0*/  IMAD.X R15, R5, 0x1, R13, P3 ;  /* 0x00000001050f7824 */ /* 0x000fc400018e060d */
[C-C-:B------:R-:W-:Y:S01]  /*b9d0*/  IMAD.X R7, R3.reuse, 0x1, R13.reuse, P6 ;  /* 0x0000000103077824 */ /* 0x140fe200030e060d */
[----:B------:R-:W-:Y:S01]  /*b9e0*/  IADD3 R12, P6, R4, R109, RZ ;  /* 0x0000006d040c7210 */ /* 0x000fe20007fde0ff */
[----:B------:R-:W-:-:S03]  /*b9f0*/  IMAD.X R3, R3, 0x1, R13, P1 ;  /* 0x0000000103037824 */ /* 0x000fc600008e060d */
[----:B------:R2:W-:Y:S04]  /*ba00*/  @P4 STG.E.U16 desc[UR12][R6.64], R52 ;  /* 0x0000003406004986 */ /* 0x0005e8000c10150c */
[----:B------:R2:W-:Y:S04]  /*ba10*/  @P5 STG.E.U16 desc[UR12][R2.64], R53 ;  /* 0x0000003502005986 */ /* 0x0005e8000c10150c */
[----:B------:R2:W-:Y:S01]  /*ba20*/  @P2 STG.E.U16 desc[UR12][R14.64], R54 ;  /* 0x000000360e002986 */ /* 0x0005e2000c10150c */
[----:B------:R-:W-:Y:S05]  /*ba30*/  @!P0 EXIT ;  /* 0x000000000000894d */ /* 0x000fea0003800000 */
[----:B------:R-:W-:Y:S01]  /*ba40*/  F2FP.BF16.F32.PACK_AB R55, RZ, R55 ;  /* 0x00000037ff37723e */ /* 0x000fe200000010ff */
[----:B------:R-:W-:-:S05]  /*ba50*/  IMAD.X R13, R5, 0x1, R13, P6 ;  /* 0x00000001050d7824 */ /* 0x000fca00030e060d */
[----:B------:R-:W-:Y:S01]  /*ba60*/  STG.E.U16 desc[UR12][R12.64], R55 ;  /* 0x000000370c007986 */ /* 0x000fe2000c10150c */
[----:B------:R-:W-:Y:S05]  /*ba70*/  EXIT ;  /* 0x000000000000794d */ /* 0x000fea0003800000 */
.L_x_10:
[----:B------:R-:W-:-:S13]  /*ba80*/  ISETP.NE.AND P0, PT, R6, RZ, PT ;  /* 0x000000ff0600720c */ /* 0x000fda0003f05270 */
[----:B------:R-:W-:Y:S05]  /*ba90*/  @P0 EXIT ;  /* 0x000000000000094d */ /* 0x000fea0003800000 */
[----:B------:R-:W-:-:S13]  /*baa0*/  ELECT P0, URZ, PT ;  /* 0x00000000003f782f */ /* 0x000fda0003800000 */
[----:B------:R-:W-:Y:S05]  /*bab0*/  @!P0 BRA `(.L_x_243) ;  /* 0x0000000400b08947 */ /* 0x000fea0003800000 */
[----:B------:R-:W-:-:S13]  /*bac0*/  ISETP.GE.AND P0, PT, R3, 0x1, PT ;  /* 0x000000010300780c */ /* 0x000fda0003f06270 */
[----:B------:R-:W-:Y:S05]  /*bad0*/  @!P0 BRA `(.L_x_243) ;  /* 0x0000000400a88947 */ /* 0x000fea0003800000 */
[----:B------:R-:W0:Y:S01]  /*bae0*/  S2R R6, SR_CTAID.X ;  /* 0x0000000000067919 */ /* 0x000e220000002500 */
[----:B------:R-:W-:Y:S01]  /*baf0*/  LOP3.LUT P0, RZ, R9, 0x1f, RZ, 0xc0, !PT ;  /* 0x0000001f09ff7812 */ /* 0x000fe2000780c0ff */
[----:B------:R-:W-:Y:S01]  /*bb00*/  ULDC UR4, c[0x0][0x384] ;  /* 0x0000e10000047ab9 */ /* 0x000fe20000000800 */
[C---:B------:R-:W-:Y:S01]  /*bb10*/  ISETP.NE.AND P1, PT, R0.reuse, RZ, PT ;  /* 0x000000ff0000720c */ /* 0x040fe20003f25270 */
[----:B-----5:R-:W1:Y:S01]  /*bb20*/  S2R R11, SR_CTAID.Y ;  /* 0x00000000000b7919 */ /* 0x020e620000002600 */
[----:B------:R-:W-:Y:S01]  /*bb30*/  ISETP.NE.OR P0, PT, R0, RZ, !P0 ;  /* 0x000000ff0000720c */ /* 0x000fe20004705670 */
[----:B------:R-:W-:Y:S01]  /*bb40*/  IMAD R4, R12, R13, RZ ;  /* 0x0000000d0c047224 */ /* 0x000fe200078e02ff */
[----:B------:R-:W-:Y:S01]  /*bb50*/  ULDC UR5, c[0x0][0x388] ;  /* 0x0000e20000057ab9 */ /* 0x000fe20000000800 */
[----:B------:R-:W-:Y:S01]  /*bb60*/  LOP3.LUT R20, R2, 0x2, RZ, 0xfc, !PT ;  /* 0x0000000202147812 */ /* 0x000fe200078efcff */
[----:B------:R-:W-:Y:S01]  /*bb70*/  IMAD.MOV.U32 R7, RZ, RZ, 0x1 ;  /* 0x00000001ff077424 */ /* 0x000fe200078e00ff */
[----:B------:R-:W-:Y:S01]  /*bb80*/  CS2R R8, SRZ ;  /* 0x0000000000087805 */ /* 0x000fe2000001ff00 */
[----:B------:R-:W-:-:S02]  /*bb90*/  IMAD.MOV.U32 R10, RZ, RZ, RZ ;  /* 0x000000ffff0a7224 */ /* 0x000fc400078e00ff */
[----:B------:R-:W-:Y:S02]  /*bba0*/  IMAD R4, R5, R4, 0x1 ;  /* 0x0000000105047424 */ /* 0x000fe400078e0204 */
[----:B0-----:R-:W-:Y:S02]  /*bbb0*/  IMAD.SHL.U32 R18, R6, 0x100, RZ ;  /* 0x0000010006127824 */ /* 0x001fe400078e00ff */
[----:B------:R-:W-:Y:S02]  /*bbc0*/  IMAD.MOV.U32 R6, RZ, RZ, RZ ;  /* 0x000000ffff067224 */ /* 0x000fe400078e00ff */
[----:B------:R-:W-:-:S04]  /*bbd0*/  IMAD.HI.U32 R0, R18, UR4, RZ ;  /* 0x0000000412007c27 */ /* 0x000fc8000f8e00ff */
[----:B-1----:R-:W-:Y:S01]  /*bbe0*/  IMAD.SHL.U32 R19, R11, 0x40, RZ ;  /* 0x000000400b137824 */ /* 0x002fe200078e00ff */
[----:B------:R-:W-:-:S07]  /*bbf0*/  SHF.R.U32.HI R0, RZ, UR5, R0 ;  /* 0x00000005ff007c19 */ /* 0x000fce0008011600 */
.L_x_247:
[----:B------:R-:W0:Y:S01]  /*bc00*/  S2R R12, SR_CgaCtaId ;  /* 0x00000000000c7919 */ /* 0x000e220000008800 */
[----:B------:R-:W-:-:S04]  /*bc10*/  MOV R11, 0x400 ;  /* 0x00000400000b7802 */ /* 0x000fc80000000f00 */
[----:B0-----:R-:W-:Y:S02]  /*bc20*/  LEA R21, R12, R11, 0x18 ;  /* 0x0000000b0c157211 */ /* 0x001fe400078ec0ff */
[----:B------:R-:W-:-:S03]  /*bc30*/  SHF.L.U32 R11, R7, 0x1f, RZ ;  /* 0x0000001f070b7819 */ /* 0x000fc600000006ff */
[----:B------:R-:W-:-:S07]  /*bc40*/  IMAD R12, R6, 0x8, R21 ;  /* 0x00000008060c7824 */ /* 0x000fce00078e0215 */
.L_x_244:
[----:B0-----:R0:W1:Y:S02]  /*bc50*/  SYNCS.PHASECHK.TRANS64.TRYWAIT P2, [R12+URZ+0x37058], R11 ;  /* 0x0370580b0c0075a7 */ /* 0x001064000804017f */
[----:B-1----:R-:W-:Y:S05]  /*bc60*/  @!P2 NANOSLEEP.SYNCS 0x989680 ;  /* 0x009896800000a95d */ /* 0x002fea0003900000 */
[----:B------:R-:W1:Y:S02]  /*bc70*/  @!P2 SYNCS.PHASECHK.TRANS64 P2, [R12+URZ+0x37058], R11 ;  /* 0x0370580b0c00a5a7 */ /* 0x000e64000804007f */
[----:B-1----:R-:W-:Y:S05]  /*bc80*/  @!P2 BRA `(.L_x_244) ;  /* 0xfffffffc00f0a947 */ /* 0x002fea000383ffff */
[----:B0-----:R-:W0:Y:S02]  /*bc90*/  @!P1 LDC R11, c[0x0][0x500] ;  /* 0x00014000ff0b9b82 */ /* 0x001e240000000800 */
[----:B0-----:R0:W-:Y:S02]  /*bca0*/  @!P1 SYNCS.ARRIVE.TRANS64 RZ, [R12+URZ+0x37000], R11 ;  /* 0x0370000b0cff99a7 */ /* 0x0011e4000800003f */
[----:B0-----:R-:W-:-:S04]  /*bcb0*/  PRMT R11, R20, 0x9910, RZ ;  /* 0x00009910140b7816 */ /* 0x001fc800000000ff */
[----:B------:R-:W-:-:S13]  /*bcc0*/  ISETP.NE.AND P2, PT, R11, 0x2, PT ;  /* 0x000000020b00780c */ /* 0x000fda0003f45270 */
[----:B------:R-:W-:Y:S05]  /*bcd0*/  @P2 BRA `(.L_x_245) ;  /* 0x0000000000042947 */ /* 0x000fea0003800000 */
[----:B------:R-:W-:Y:S01]  /*bce0*/  BPT.TRAP 0x1 ;  /* 0x000000040000795c */ /* 0x000fe20000300000 */
.L_x_245:
[----:B------:R-:W-:Y:S05]  /*bcf0*/  @P0 BRA `(.L_x_246) ;  /* 0x0000000000040947 */ /* 0x000fea0003800000 */
[----:B------:R-:W-:Y:S01]  /*bd00*/  BPT.TRAP 0x1 ;  /* 0x000000040000795c */ /* 0x000fe20000300000 */
.L_x_246:
[----:B------:R-:W0:Y:S01]  /*bd10*/  LDC R13, c[0x0][0x380] ;  /* 0x0000e000ff0d7b82 */ /* 0x000e220000000800 */
[----:B------:R-:W-:Y:S01]  /*bd20*/  R2UR UR4, R0 ;  /* 0x00000000000472ca */ /* 0x000fe200000e0000 */
[----:B------:R-:W-:Y:S01]  /*bd30*/  ULDC UR20, c[0x0][0x38c] ;  /* 0x0000e30000147ab9 */ /* 0x000fe20000000800 */
[----:B------:R-:W-:Y:S01]  /*bd40*/  R2UR UR5, R18 ;  /* 0x00000000120572ca */ /* 0x000fe200000e0000 */
[----:B------:R-:W-:Y:S01]  /*bd50*/  UISETP.NE.AND UP0, UPT, UR20, 0x1, UPT ;  /* 0x000000011400788c */ /* 0x000fe2000bf05270 */
[----:B------:R-:W-:Y:S01]  /*bd60*/  R2UR UR17, R12 ;  /* 0x000000000c1172ca */ /* 0x000fe200000e0000 */
[C---:B------:R-:W-:Y:S01]  /*bd70*/  VIADD R12, R10.reuse, 0x1 ;  /* 0x000000010a0c7836 */ /* 0x040fe20000000000 */
[----:B------:R-:W-:Y:S01]  /*bd80*/  R2UR UR18, R10 ;  /* 0x000000000a1272ca */ /* 0x000fe200000e0000 */
[----:B---3--:R-:W1:Y:S01]  /*bd90*/  LDC.64 R14, c[0x0][0x3b8] ;  /* 0x0000ee00ff0e7b82 */ /* 0x008e620000000a00 */
[----:B------:R-:W-:Y:S01]  /*bda0*/  R2UR UR9, R21 ;  /* 0x00000000150972ca */ /* 0x000fe200000e0000 */
[----:B------:R-:W-:Y:S01]  /*bdb0*/  VIADD R4, R4, 0xffffffff ;  /* 0xffffffff04047836 */ /* 0x000fe20000000000 */
[----:B------:R-:W-:Y:S01]  /*bdc0*/  R2UR UR16, R6 ;  /* 0x00000000061072ca */ /* 0x000fe200000e0000 */
[----:B------:R-:W-:Y:S01]  /*bdd0*/  ULDC.64 UR24, c[0x0][0x198] ;  /* 0x0000660000187ab9 */ /* 0x000fe20000000a00 */
[----:B------:R-:W-:Y:S01]  /*bde0*/  R2UR UR12, R9 ;  /* 0x00000000090c72ca */ /* 0x000fe200000e0000 */
[----:B------:R-:W-:Y:S01]  /*bdf0*/  ULDC.64 UR14, c[0x0][0x3b0] ;  /* 0x0000ec00000e7ab9 */ /* 0x000fe20000000a00 */
[----:B------:R-:W-:Y:S01]  /*be00*/  @UP0 ULDC.64 UR10, c[0x0][0x390] ;  /* 0x0000e400000a0ab9 */ /* 0x000fe20000000a00 */
[----:B------:R-:W1:Y:S01]  /*be10*/  LDC.64 R16, c[0x0][0x3d8] ;  /* 0x0000f600ff107b82 */ /* 0x000e620000000a00 */
[----:B------:R-:W-:Y:S01]  /*be20*/  R2UR UR13, R8 ;  /* 0x00000000080d72ca */ /* 0x000fe200000e0000 */
[----:B------:R-:W-:Y:S01]  /*be30*/  ULDC.64 UR22, c[0x0][0x3d0] ;  /* 0x0000f40000167ab9 */ /* 0x000fe20000000a00 */
[----:B------:R-:W-:Y:S01]  /*be40*/  ISETP.GT.AND P5, PT, R4, 0x1, PT ;  /* 0x000000010400780c */ /* 0x000fe20003fa4270 */
[----:B------:R-:W-:-:S02]  /*be50*/  USHF.L.U32 UR18, UR18, 0x5, URZ ;  /* 0x0000000512127899 */ /* 0x000fc4000800063f */
[----:B------:R-:W-:Y:S01]  /*be60*/  UIADD3 UR17, UR17, 0x37000, URZ ;  /* 0x0003700011117890 */ /* 0x000fe2000fffe03f */
[----:B0-----:R-:W-:Y:S01]  /*be70*/  ISETP.NE.AND P2, PT, R13, 0x1, PT ;  /* 0x000000010d00780c */ /* 0x001fe20003f45270 */
[----:B------:R-:W-:Y:S01]  /*be80*/  ULEA UR16, UR16, UR9, 0xe ;  /* 0x0000000910107291 */ /* 0x000fe2000f8e703f */
[----:B------:R-:W-:Y:S01]  /*be90*/  UMOV UR26, 0x0 ;  /* 0x00000000001a7882 */ /* 0x000fe20000000000 */
[----:B------:R-:W-:-:S03]  /*bea0*/  UMOV UR27, 0x10000000 ;  /* 0x10000000001b7882 */ /* 0x000fc60000000000 */
[----:B------:R-:W-:-:S07]  /*beb0*/  UMOV UR9, UR17 ;  /* 0x0000001100097c82 */ /* 0x000fce0008000000 */
[----:B------:R-:W-:Y:S01]  /*bec0*/  @P2 IMAD.U32 R11, RZ, RZ, UR4 ;  /* 0x00000004ff0b2e24 */ /* 0x000fe2000f8e00ff */
[----:B------:R-:W-:Y:S01]  /*bed0*/  UIADD3 UR4, UP1, UR24, 0xf0, URZ ;  /* 0x000000f018047890 */ /* 0x000fe2000ff3e03f */
[----:B-1----:R-:W-:Y:S01]  /*bee0*/  IMAD R10, R8, R15, R17 ;  /* 0x0000000f080a7224 */ /* 0x002fe200078e0211 */
[----:B------:R-:W-:Y:S02]  /*bef0*/  UIADD3 UR24, UP2, UR24, 0x1f0, URZ ;  /* 0x000001f018187890 */ /* 0x000fe4000ff5e03f */
[----:B------:R-:W-:Y:S01]  /*bf00*/  @P2 R2UR UR5, R11 ;  /* 0x000000000b0522ca */ /* 0x000fe200000e0000 */
[----:B------:R-:W-:Y:S01]  /*bf10*/  IMAD R11, R6, 0x1000, R21 ;  /* 0x00001000060b7824 */ /* 0x000fe200078e0215 */
[----:B------:R-:W-:Y:S01]  /*bf20*/  ISETP.NE.AND P2, PT, R12, R5, PT ;  /* 0x000000050c00720c */ /* 0x000fe20003f45270 */
[----:B------:R-:W-:-:S03]  /*bf30*/  VIADD R6, R6, 0x1 ;  /* 0x0000000106067836 */ /* 0x000fc60000000000 */
[----:B------:R-:W-:Y:S01]  /*bf40*/  R2UR UR8, R11 ;  /* 0x000000000b0872ca */ /* 0x000fe200000e0000 */
[----:B------:R-:W-:Y:S01]  /*bf50*/  IMAD R11, R9, R14, R16 ;  /* 0x0000000e090b7224 */ /* 0x000fe200078e0210 */
[C---:B------:R-:W-:Y:S01]  /*bf60*/  ISETP.NE.AND P4, PT, R6.reuse, 0xb, PT ;  /* 0x0000000b0600780c */ /* 0x040fe20003f85270 */
[----:B------:R-:W0:Y:S03]  /*bf70*/  LDC R14, c[0x0][0x3c8] ;  /* 0x0000f200ff0e7b82 */ /* 0x000e260000000800 */
[----:B------:R-:W-:Y:S01]  /*bf80*/  PRMT R10, R11, 0x40, R10 ;  /* 0x000000400b0a7816 */ /* 0x000fe2000000000a */
[----:B------:R-:W-:Y:S01]  /*bf90*/  UIADD3 UR6, -UR5, URZ, URZ ;  /* 0x0000003f05067290 */ /* 0x000fe2000fffe13f */
[----:B------:R-:W-:Y:S01]  /*bfa0*/  VIADD R11, R9, 0x1 ;  /* 0x00000001090b7836 */ /* 0x000fe20000000000 */
[----:B------:R-:W-:Y:S01]  /*bfb0*/  UMOV UR21, UR5 ;  /* 0x0000000500157c82 */ /* 0x000fe20008000000 */
[----:B------:R-:W-:Y:S01]  /*bfc0*/  @P2 IMAD.MOV R11, RZ, RZ, R9 ;  /* 0x000000ffff0b2224 */ /* 0x000fe200078e0209 */
[----:B------:R-:W-:-:S02]  /*bfd0*/  SEL R6, R6, RZ, P4 ;  /* 0x000000ff06067207 */ /* 0x000fc40002000000 */
[----:B------:R-:W-:Y:S01]  /*bfe0*/  IMAD R13, R13, UR6, R18 ;  /* 0x000000060d0d7c24 */ /* 0x000fe2000f8e0212 */
[----:B------:R-:W-:Y:S01]  /*bff0*/  UIMAD.WIDE.U32 UR6, UR5, UR10, URZ ;  /* 0x0000000a050672a5 */ /* 0x000fe2000f8e003f */
[----:B------:R-:W-:Y:S01]  /*c000*/  R2UR UR10, R19 ;  /* 0x00000000130a72ca */ /* 0x000fe200000e0000 */
[----:B------:R-:W-:Y:S02]  /*c010*/  UIADD3 UR8, UR8, 0x2c000, URZ ;  /* 0x0002c00008087890 */ /* 0x000fe4000fffe03f */
[----:B------:R-:W-:Y:S01]  /*c020*/  @UP0 USHF.R.U32.HI UR21, URZ, UR11, UR7 ;  /* 0x0000000b3f150299 */ /* 0x000fe20008011607 */
[----:B------:R-:W-:Y:S01]  /*c030*/  R2UR UR19, R13 ;  /* 0x000000000d1372ca */ /* 0x000fe200000e0000 */
[----:B------:R-:W-:Y:S01]  /*c040*/  VIADD R13, R8, 0x1 ;  /* 0x00000001080d7836 */ /* 0x000fe20000000000 */
[----:B------:R-:W-:Y:S01]  /*c050*/  R2UR UR7, R10 ;  /* 0x000000000a0772ca */ /* 0x000fe200000e0000 */
[----:B------:R-:W-:Y:S01]  /*c060*/  UIADD3 UR6, -UR21, URZ, URZ ;  /* 0x0000003f15067290 */ /* 0x000fe2000fffe13f */
[----:B------:R-:W-:Y:S01]  /*c070*/  SEL R10, RZ, 0x1, P4 ;  /* 0x00000001ff0a7807 */ /* 0x000fe20002000000 */
[----:B------:R-:W-:-:S02]  /*c080*/  UMOV UR11, UR18 ;  /* 0x00000012000b7c82 */ /* 0x000fc40008000000 */
[----:B------:R-:W-:Y:S01]  /*c090*/  UIMAD UR20, UR20, UR6, UR5 ;  /* 0x00000006141472a4 */ /* 0x000fe2000f8e0205 */
[----:B0-----:R-:W-:Y:S01]  /*c0a0*/  ISETP.NE.AND P3, PT, R11, R14, PT ;  /* 0x0000000e0b00720c */ /* 0x001fe20003f65270 */
[----:B------:R-:W-:Y:S01]  /*c0b0*/  UIADD3.X UR5, URZ, UR25, URZ, UP1, !UPT ;  /* 0x000000193f057290 */ /* 0x000fe20008ffe43f */
[----:B------:R-:W-:Y:S01]  /*c0c0*/  LOP3.LUT R7, R7, R10, RZ, 0x3c, !PT ;  /* 0x0000000a07077212 */ /* 0x000fe200078e3cff */
[----:B------:R-:W-:Y:S01]  /*c0d0*/  UIMAD UR20, UR20, UR15, UR23 ;  /* 0x0000000f141472a4 */ /* 0x000fe2000f8e0217 */
[----:B------:R-:W-:Y:S01]  /*c0e0*/  SEL R10, R12, RZ, P2 ;  /* 0x000000ff0c0a7207 */ /* 0x000fe20001000000 */
[----:B------:R-:W-:Y:S01]  /*c0f0*/  UIMAD UR19, UR19, UR14, UR22 ;  /* 0x0000000e131372a4 */ /* 0x000fe2000f8e0216 */
[----:B------:R-:W-:Y:S01]  /*c100*/  SEL R9, R11, RZ, P3 ;  /* 0x000000ff0b097207 */ /* 0x000fe20001800000 */
[----:B------:R-:W-:Y:S02]  /*c110*/  UPRMT UR6, UR7, 0x5410, URZ ;  /* 0x0000541007067896 */ /* 0x000fe4000800003f */
[----:B------:R-:W-:-:S04]  /*c120*/  UIADD3.X UR25, URZ, UR25, URZ, UP2, !UPT ;  /* 0x000000193f197290 */ /* 0x000fc800097fe43f */
[----:B------:R-:W-:-:S03]  /*c130*/  @P3 IMAD.MOV R13, RZ, RZ, R8 ;  /* 0x000000ffff0d3224 */ /* 0x000fc600078e0208 */
[----:B------:R0:W-:Y:S01]  /*c140*/  UTMALDG.4D.IM2COL [UR16], [UR4], UR6 ;  /* 0x00000010040073b4 */ /* 0x0001e20008058006 */
[----:B------:R-:W-:Y:S01]  /*c150*/  IMAD.MOV.U32 R8, RZ, RZ, R13 ;  /* 0x000000ffff087224 */ /* 0x000fe200078e000d */
[----:B------:R0:W-:Y:S02]  /*c160*/  UTMALDG.4D [UR8], [UR24], desc[UR26] ;  /* 0x00001a08180075b4 */ /* 0x0001e40008019000 */
[----:B0-----:R-:W-:Y:S05]  /*c170*/  @P5 BRA `(.L_x_247) ;  /* 0xfffffff800a05947 */ /* 0x001fea000383ffff */
.L_x_243:
[----:B------:R-:W-:Y:S01]  /*c180*/  ISETP.GE.U32.AND P2, PT, R3, 0xb, PT ;  /* 0x0000000b0300780c */ /* 0x000fe20003f46070 */
[----:B------:R-:W-:Y:S05]  /*c190*/  WARPSYNC.ALL ;  /* 0x0000000000007948 */ /* 0x000fea0003800000 */
[----:B------:R-:W-:-:S07]  /*c1a0*/  ELECT P1, URZ, PT ;  /* 0x00000000003f782f */ /* 0x000fce0003820000 */
[----:B------:R-:W-:-:S05]  /*c1b0*/  @P2 IMAD.WIDE.U32 R4, R3, -0x45d1745d, RZ ;  /* 0xba2e8ba303042825 */ /* 0x000fca00078e00ff */
[----:B------:R-:W-:-:S04]  /*c1c0*/  @P2 SHF.R.U32.HI R0, RZ, 0x3, R5 ;  /* 0x00000003ff002819 */ /* 0x000fc80000011605 */
[----:B------:R-:W-:-:S04]  /*c1d0*/  @P2 LOP3.LUT R0, R0, 0x1, RZ, 0xc0, !PT ;  /* 0x0000000100002812 */ /* 0x000fc800078ec0ff */
[----:B------:R-:W-:Y:S01]  /*c1e0*/  @P2 ISETP.NE.U32.AND P0, PT, R0, 0x1, PT ;  /* 0x000000010000280c */ /* 0x000fe20003f05070 */
[----:B------:R-:W-:-:S12]  /*c1f0*/  @!P1 EXIT ;  /* 0x000000000000994d */ /* 0x000fd80003800000 */
[----:B------:R-:W-:Y:S01]  /*c200*/  LOP3.LUT R2, R2, 0x2, RZ, 0xfc, !PT ;  /* 0x0000000202027812 */ /* 0x000fe200078efcff */
[----:B------:R-:W-:Y:S01]  /*c210*/  IMAD.MOV.U32 R0, RZ, RZ, 0x1 ;  /* 0x00000001ff007424 */ /* 0x000fe200078e00ff */
[----:B------:R-:W-:Y:S02]  /*c220*/  @P2 ISETP.NE.U32.AND.EX P0, PT, RZ, RZ, PT, P0 ;  /* 0x000000ffff00220c */ /* 0x000fe40003f05100 */
[----:B------:R-:W-:Y:S02]  /*c230*/  ISETP.NE.AND P1, PT, R2, 0x3, PT ;  /* 0x000000030200780c */ /* 0x000fe40003f25270 */
[----:B------:R-:W-:-:S11]  /*c240*/  @P2 SEL R0, RZ, 0x1, !P0 ;  /* 0x00000001ff002807 */ /* 0x000fd60004000000 */
[----:B------:R-:W-:Y:S05]  /*c250*/  @!P1 BRA `(.L_x_248) ;  /* 0x0000000000049947 */ /* 0x000fea0003800000 */
[----:B------:R-:W-:Y:S01]  /*c260*/  BPT.TRAP 0x1 ;  /* 0x000000040000795c */ /* 0x000fe20000300000 */
.L_x_248:
[----:B------:R-:W0:Y:S01]  /*c270*/  S2R R7, SR_CgaCtaId ;  /* 0x0000000000077919 */ /* 0x000e220000008800 */
[----:B------:R-:W-:Y:S01]  /*c280*/  IMAD.WIDE.U32 R4, R3, -0x45d1745d, RZ ;  /* 0xba2e8ba303047825 */ /* 0x000fe200078e00ff */
[----:B------:R-:W-:-:S04]  /*c290*/  MOV R2, 0x400 ;  /* 0x0000040000027802 */ /* 0x000fc80000000f00 */
[----:B------:R-:W-:Y:S02]  /*c2a0*/  SHF.R.U32.HI R4, RZ, 0x3, R5 ;  /* 0x00000003ff047819 */ /* 0x000fe40000011605 */
[----:B------:R-:W-:-:S03]  /*c2b0*/  SHF.L.U32 R5, R0, 0x1f, RZ ;  /* 0x0000001f00057819 */ /* 0x000fc600000006ff */
[----:B------:R-:W-:Y:S01]  /*c2c0*/  IMAD R3, R4, -0xb, R3 ;  /* 0xfffffff504037824 */ /* 0x000fe200078e0203 */
[----:B0-----:R-:W-:-:S05]  /*c2d0*/  LEA R2, R7, R2, 0x18 ;  /* 0x0000000207027211 */ /* 0x001fca00078ec0ff */
[----:B------:R-:W-:-:S04]  /*c2e0*/  VIADD R2, R2, 0x37058 ;  /* 0x0003705802027836 */ /* 0x000fc80000000000 */
[----:B------:R-:W-:-:S07]  /*c2f0*/  IMAD R4, R3, 0x8, R2 ;  /* 0x0000000803047824 */ /* 0x000fce00078e0202 */
.L_x_249:
[----:B0-----:R0:W1:Y:S02]  /*c300*/  SYNCS.PHASECHK.TRANS64.TRYWAIT P0, [R4+URZ], R5 ;  /* 0x00000005040075a7 */ /* 0x001064000800017f */
[----:B-1----:R-:W-:Y:S05]  /*c310*/  @!P0 NANOSLEEP.SYNCS 0x989680 ;  /* 0x009896800000895d */ /* 0x002fea0003900000 */
[----:B------:R-:W1:Y:S02]  /*c320*/  @!P0 SYNCS.PHASECHK.TRANS64 P0, [R4+URZ], R5 ;  /* 0x00000005040085a7 */ /* 0x000e64000800007f */
[----:B-1----:R-:W-:Y:S05]  /*c330*/  @!P0 BRA `(.L_x_249) ;  /* 0xfffffffc00f08947 */ /* 0x002fea000383ffff */
[----:B------:R-:W-:-:S05]  /*c340*/  VIADD R3, R3, 0x1 ;  /* 0x0000000103037836 */ /* 0x000fca0000000000 */
[----:B------:R-:W-:-:S04]  /*c350*/  ISETP.NE.AND P0, PT, R3, 0xb, PT ;  /* 0x0000000b0300780c */ /* 0x000fc80003f05270 */
[----:B0-----:R-:W-:Y:S02]  /*c360*/  SEL R5, RZ, 0x1, P0 ;  /* 0x00000001ff057807 */ /* 0x001fe40000000000 */
[----:B------:R-:W-:Y:S02]  /*c370*/  SEL R3, R3, RZ, P0 ;  /* 0x000000ff03037207 */ /* 0x000fe40000000000 */
[----:B------:R-:W-:-:S03]  /*c380*/  LOP3.LUT R7, R0, R5, RZ, 0x3c, !PT ;  /* 0x0000000500077212 */ /* 0x000fc600078e3cff */
[----:B------:R-:W-:Y:S01]  /*c390*/  IMAD R0, R3, 0x8, R2 ;  /* 0x0000000803007824 */ /* 0x000fe200078e0202 */
[----:B------:R-:W-:-:S07]  /*c3a0*/  SHF.L.U32 R5, R7, 0x1f, RZ ;  /* 0x0000001f07057819 */ /* 0x000fce00000006ff */
.L_x_250:
        /* <DEDUP_REMOVED lines=11> */
.L_x_251:
        /* <DEDUP_REMOVED lines=11> */
.L_x_252:
        /* <DEDUP_REMOVED lines=11> */
.L_x_253:
        /* <DEDUP_REMOVED lines=11> */
.L_x_254:
        /* <DEDUP_REMOVED lines=11> */
.L_x_255:
        /* <DEDUP_REMOVED lines=11> */
.L_x_256:
        /* <DEDUP_REMOVED lines=11> */
.L_x_257:
        /* <DEDUP_REMOVED lines=11> */
.L_x_258:
        /* <DEDUP_REMOVED lines=11> */
.L_x_259:
[----:B0-----:R0:W1:Y:S02]  /*c9e0*/  SYNCS.PHASECHK.TRANS64.TRYWAIT P0, [R3+URZ], R0 ;  /* 0x00000000030075a7 */ /* 0x001064000800017f */
[----:B-1----:R-:W-:Y:S05]  /*c9f0*/  @!P0 NANOSLEEP.SYNCS 0x989680 ;  /* 0x009896800000895d */ /* 0x002fea0003900000 */
[----:B------:R-:W1:Y:S02]  /*ca00*/  @!P0 SYNCS.PHASECHK.TRANS64 P0, [R3+URZ], R0 ;  /* 0x00000000030085a7 */ /* 0x000e64000800007f */
[----:B-1----:R-:W-:Y:S05]  /*ca10*/  @P0 EXIT ;  /* 0x000000000000094d */ /* 0x002fea0003800000 */
[----:B------:R-:W-:Y:S05]  /*ca20*/  BRA `(.L_x_259) ;  /* 0xfffffffc00ec7947 */ /* 0x000fea000383ffff */
.L_x_260:
[----:B------:R-:W-:-:S00]  /*ca30*/  BRA `(.L_x_260) ;  /* 0xfffffffc00fc7947 */ /* 0x000fc0000383ffff */
[----:B------:R-:W-:-:S00]  /*ca40*/  NOP ;  /* 0x0000000000007918 */ /* 0x000fc00000000000 */
        /* <DEDUP_REMOVED lines=11> */
.L_x_261:


//--------------------- .nv.shared._ZN7cutlass13device_kernelINS_4conv6kernel13ConvUniversalINS1_16ConvProblemShapeILNS1_8OperatorE1ELi2EEENS1_10collective14CollectiveConvINS1_46MainloopSm90TmaGmmaWarpSpecializedImplicitGemmILS5_1ELi11ELi2EN4cute5tupleIJNSA_1CILi1EEESD_SD_EEENS1_36KernelImplicitTmaWarpSpecializedSm90ELi1EEENSB_IJNSC_ILi256EEENSC_ILi64EEENSB_IJNSC_ILi32EEEEEEEEENS_10bfloat16_tESM_NSA_8TiledMMAINSA_8MMA_AtomIJNSA_4SM904GMMA27MMA_64x64x16_F32BF16BF16_SSILNSQ_5MajorE0ELSS_1ELNSQ_7ScaleInE1ELST_1EEEEEENSA_6LayoutISE_NSB_IJNSC_ILi0EEESX_SX_EEEEENSB_IJNSA_10UnderscoreES10_S10_EEEEENS7_6detail26Sm90ImplicitGemmTileTraitsINSA_20SM90_TMA_LOAD_IM2COLENSA_14ComposedLayoutINSA_7SwizzleILi2ELi4ELi3EEENSA_18smem_ptr_flag_bitsILi16EEENSW_INSB_IJNSB_IJNSC_ILi8EEESJ_EEENSB_IJSJ_SD_EEENSB_IJSD_NSC_ILi11EEEEEEEEENSB_IJNSB_IJSJ_SH_EEENSB_IJSD_SX_EEENSB_IJSX_NSC_ILi8192EEEEEEEEEEEEEvEENS14_INSA_13SM90_TMA_LOADENS16_INS17_ILi3ELi4ELi3EEES1A_NSW_INSB_IJNSB_IJSI_SD_EEENSB_IJS1B_NSC_ILi4EEEEEES1F_EEENSB_IJS1I_NSB_IJSI_NSC_ILi512EEEEEENSB_IJSX_NSC_ILi2048EEEEEEEEEEEEEvEEEENS_8epilogue10collective6detail29Sm90TmaWarpSpecializedAdapterINS25_15DefaultEpilogueISM_NSB_IJNSB_IJlllEEESD_SX_EEES2A_NS24_6thread17LinearCombinationISM_Li1EffLNS2B_9ScaleType4KindE0ELNS_15FloatRoundStyleE2ESM_EENS_4gemm15EpilogueDefaultEEEEEvvEEEEvNT_6ParamsE --------------------------
	.section	.nv.shared._ZN7cutlass13device_kernelINS_4conv6kernel13ConvUniversalINS1_16ConvProblemShapeILNS1_8OperatorE1ELi2EEENS1_10collective14CollectiveConvINS1_46MainloopSm90TmaGmmaWarpSpecializedImplicitGemmILS5_1ELi11ELi2EN4cute5tupleIJNSA_1CILi1EEESD_SD_EEENS1_36KernelImplicitTmaWarpSpecializedSm90ELi1EEENSB_IJNSC_ILi256EEENSC_ILi64EEENSB_IJNSC_ILi32EEEEEEEEENS_10bfloat16_tESM_NSA_8TiledMMAINSA_8MMA_AtomIJNSA_4SM904GMMA27MMA_64x64x16_F32BF16BF16_SSILNSQ_5MajorE0ELSS_1ELNSQ_7ScaleInE1ELST_1EEEEEENSA_6LayoutISE_NSB_IJNSC_ILi0EEESX_SX_EEEEENSB_IJNSA_10UnderscoreES10_S10_EEEEENS7_6detail26Sm90ImplicitGemmTileTraitsINSA_20SM90_TMA_LOAD_IM2COLENSA_14ComposedLayoutINSA_7SwizzleILi2ELi4ELi3EEENSA_18smem_ptr_flag_bitsILi16EEENSW_INSB_IJNSB_IJNSC_ILi8EEESJ_EEENSB_IJSJ_SD_EEENSB_IJSD_NSC_ILi11EEEEEEEEENSB_IJNSB_IJSJ_SH_EEENSB_IJSD_SX_EEENSB_IJSX_NSC_ILi8192EEEEEEEEEEEEEvEENS14_INSA_13SM90_TMA_LOADENS16_INS17_ILi3ELi4ELi3EEES1A_NSW_INSB_IJNSB_IJSI_SD_EEENSB_IJS1B_NSC_ILi4EEEEEES1F_EEENSB_IJS1I_NSB_IJSI_NSC_ILi512EEEEEENSB_IJSX_NSC_ILi2048EEEEEEEEEEEEEvEEEENS_8epilogue10collective6detail29Sm90TmaWarpSpecializedAdapterINS25_15DefaultEpilogueISM_NSB_IJNSB_IJlllEEESD_SX_EEES2A_NS24_6thread17LinearCombinationISM_Li1EffLNS2B_9ScaleType4KindE0ELNS_15FloatRoundStyleE2ESM_EENS_4gemm15EpilogueDefaultEEEEEvvEEEEvNT_6ParamsE,"aw",@nobits
	.sectionflags	@""
	.align	16
	.zero		1024


//--------------------- .nv.shared.reserved.0     --------------------------
	.section	.nv.shared.reserved.0,"aw",@nobits
	.weak		__nv_reservedSMEM_offset_0_alias
	.size		__nv_reservedSMEM_offset_0_alias, 0, 0
	.other		__nv_reservedSMEM_offset_0_alias,@"STO_CUDA_RESERVED_SHARED STV_DEFAULT"
__nv_reservedSMEM_offset_0_alias:
	.zero		0


//--------------------- .nv.global                --------------------------
	.section	.nv.global,"aw",@nobits
.nv.global:
	.type		_ZN39_INTERNAL_db8a6871_4_k_cu_7889e901_25984cute1_E,@object
	.size		_ZN39_INTERNAL_db8a6871_4_k_cu_7889e901_25984cute1_E,(_ZN39_INTERNAL_db8a6871_4_k_cu_7889e901_25984cuda3std3__45__cpo6cbeginE - _ZN39_INTERNAL_db8a6871_4_k_cu_7889e901_25984cute1_E)
_ZN39_INTERNAL_db8a6871_4_k_cu_7889e901_25984cute1_E:
	.zero		1
	.type		_ZN39_INTERNAL_db8a6871_4_k_cu_7889e901_25984cuda3std3__45__cpo6cbeginE,@object
	.size		_ZN39_INTERNAL_db8a6871_4_k_cu_7889e901_25984cuda3std3__45__cpo6cbeginE,(_ZN39_INTERNAL_db8a6871_4_k_cu_7889e901_25984cuda3std3__48in_placeE - _ZN39_INTERNAL_db8a6871_4_k_cu_7889e901_25984cuda3std3__45__cpo6cbeginE)
_ZN39_INTERNAL_db8a6871_4_k_cu_7889e901_25984cuda3std3__45__cpo6cbeginE:
	.zero		1
	.type		_ZN39_INTERNAL_db8a6871_4_k_cu_7889e901_25984cuda3std3__48in_placeE,@object
	.size		_ZN39_INTERNAL_db8a6871_4_k_cu_7889e901_25984cuda3std3__48in_placeE,(_ZN39_INTERNAL_db8a6871_4_k_cu_7889e901_25984cuda3std6ranges3__45__cpo9iter_moveE - _ZN39_INTERNAL_db8a6871_4_k_cu_7889e901_25984cuda3std3__48in_placeE)
_ZN39_INTERNAL_db8a6871_4_k_cu_7889e901_25984cuda3std3__48in_placeE:
	.zero		1
	.type		_ZN39_INTERNAL_db8a6871_4_k_cu_7889e901_25984cuda3std6ranges3__45__cpo9iter_moveE,@object
	.size		_ZN39_INTERNAL_db8a6871_4_k_cu_7889e901_25984cuda3std6ranges3__45__cpo9iter_moveE,(_ZN39_INTERNAL_db8a6871_4_k_cu_7889e901_25984cuda3std3__45__cpo5beginE - _ZN39_INTERNAL_db8a6871_4_k_cu_7889e901_25984cuda3std6ranges3__45__cpo9iter_moveE)
_ZN39_INTERNAL_db8a6871_4_k_cu_7889e901_25984cuda3std6ranges3__45__cpo9iter_moveE:
	.zero		1
	.type		_ZN39_INTERNAL_db8a6871_4_k_cu_7889e901_25984cuda3std3__45__cpo5beginE,@object
	.size		_ZN39_INTERNAL_db8a6871_4_k_cu_7889e901_25984cuda3std3__45__cpo5beginE,(_ZN39_INTERNAL_db8a6871_4_k_cu_7889e901_25984cuda3std3__441_GLOBAL__N__db8a6871_4_k_cu_7889e901_25986ignoreE - _ZN39_INTERNAL_db8a6871_4_k_cu_7889e901_25984cuda3std3__45__cpo5beginE)
_ZN39_INTERNAL_db8a6871_4_k_cu_7889e901_25984cuda3std3__45__cpo5beginE:
	.zero		1
	.type		_ZN39_INTERNAL_db8a6871_4_k_cu_7889e901_25984cuda3std3__441_GLOBAL__N__db8a6871_4_k_cu_7889e901_25986ignoreE,@object
	.size		_ZN39_INTERNAL_db8a6871_4_k_cu_7889e901_25984cuda3std3__441_GLOBAL__N__db8a6871_4_k_cu_7889e901_25986ignoreE,(_ZN39_INTERNAL_db8a6871_4_k_cu_7889e901_25984cute7productE - _ZN39_INTERNAL_db8a6871_4_k_cu_7889e901_25984cuda3std3__441_GLOBAL__N__db8a6871_4_k_cu_7889e901_25986ignoreE)
_ZN39_INTERNAL_db8a6871_4_k_cu_7889e901_25984cuda3std3__441_GLOBAL__N__db8a6871_4_k_cu_7889e901_25986ignoreE:
	.zero		1
	.type		_ZN39_INTERNAL_db8a6871_4_k_cu_7889e901_25984cute7productE,@object
	.size		_ZN39_INTERNAL_db8a6871_4_k_cu_7889e901_25984cute7productE,(_ZN39_INTERNAL_db8a6871_4_k_cu_7889e901_25984cuda3std3__45__cpo3endE - _ZN39_INTERNAL_db8a6871_4_k_cu_7889e901_25984cute7productE)
_ZN39_INTERNAL_db8a6871_4_k_cu_7889e901_25984cute7productE:
	.zero		1
	.type		_ZN39_INTERNAL_db8a6871_4_k_cu_7889e901_25984cuda3std3__45__cpo3endE,@object
	.size		_ZN39_INTERNAL_db8a6871_4_k_cu_7889e901_25984cuda3std3__45__cpo3endE,(_ZN39_INTERNAL_db8a6871_4_k_cu_7889e901_25984cuda3std3__419piecewise_constructE - _ZN39_INTERNAL_db8a6871_4_k_cu_7889e901_25984cuda3std3__45__cpo3endE)
_ZN39_INTERNAL_db8a6871_4_k_cu_7889e901_25984cuda3std3__45__cpo3endE:
	.zero		1
	.type		_ZN39_INTERNAL_db8a6871_4_k_cu_7889e901_25984cuda3std3__419piecewise_constructE,@object
	.size		_ZN39_INTERNAL_db8a6871_4_k_cu_7889e901_25984cuda3std3__419piecewise_constructE,(_ZN39_INTERNAL_db8a6871_4_k_cu_7889e901_25984cuda3std3__45__cpo4cendE - _ZN39_INTERNAL_db8a6871_4_k_cu_7889e901_25984cuda3std3__419piecewise_constructE)
_ZN39_INTERNAL_db8a6871_4_k_cu_7889e901_25984cuda3std3__419piecewise_constructE:
	.zero		1
	.type		_ZN39_INTERNAL_db8a6871_4_k_cu_7889e901_25984cuda3std3__45__cpo4cendE,@object
	.size		_ZN39_INTERNAL_db8a6871_4_k_cu_7889e901_25984cuda3std3__45__cpo4cendE,(_ZN39_INTERNAL_db8a6871_4_k_cu_7889e901_25984cuda3std6ranges3__45__cpo4swapE - _ZN39_INTERNAL_db8a6871_4_k_cu_7889e901_25984cuda3std3__45__cpo4cendE)
_ZN39_INTERNAL_db8a6871_4_k_cu_7889e901_25984cuda3std3__45__cpo4cendE:
	.zero		1
	.type		_ZN39_INTERNAL_db8a6871_4_k_cu_7889e901_25984cuda3std6ranges3__45__cpo4swapE,@object
	.size		_ZN39_INTERNAL_db8a6871_4_k_cu_7889e901_25984cuda3std6ranges3__45__cpo4swapE,(.L_7 - _ZN39_INTERNAL_db8a6871_4_k_cu_7889e901_25984cuda3std6ranges3__45__cpo4swapE)
_ZN39_INTERNAL_db8a6871_4_k_cu_7889e901_25984cuda3std6ranges3__45__cpo4swapE:
	.zero		1
.L_7:


//--------------------- .nv.constant0._ZN7cutlass13device_kernelINS_4conv6kernel13ConvUniversalINS1_16ConvProblemShapeILNS1_8OperatorE1ELi2EEENS1_10collective14CollectiveConvINS1_46MainloopSm90TmaGmmaWarpSpecializedImplicitGemmILS5_1ELi11ELi2EN4cute5tupleIJNSA_1CILi1EEESD_SD_EEENS1_36KernelImplicitTmaWarpSpecializedSm90ELi1EEENSB_IJNSC_ILi256EEENSC_ILi64EEENSB_IJNSC_ILi32EEEEEEEEENS_10bfloat16_tESM_NSA_8TiledMMAINSA_8MMA_AtomIJNSA_4SM904GMMA27MMA_64x64x16_F32BF16BF16_SSILNSQ_5MajorE0ELSS_1ELNSQ_7ScaleInE1ELST_1EEEEEENSA_6LayoutISE_NSB_IJNSC_ILi0EEESX_SX_EEEEENSB_IJNSA_10UnderscoreES10_S10_EEEEENS7_6detail26Sm90ImplicitGemmTileTraitsINSA_20SM90_TMA_LOAD_IM2COLENSA_14ComposedLayoutINSA_7SwizzleILi2ELi4ELi3EEENSA_18smem_ptr_flag_bitsILi16EEENSW_INSB_IJNSB_IJNSC_ILi8EEESJ_EEENSB_IJSJ_SD_EEENSB_IJSD_NSC_ILi11EEEEEEEEENSB_IJNSB_IJSJ_SH_EEENSB_IJSD_SX_EEENSB_IJSX_NSC_ILi8192EEEEEEEEEEEEEvEENS14_INSA_13SM90_TMA_LOADENS16_INS17_ILi3ELi4ELi3EEES1A_NSW_INSB_IJNSB_IJSI_SD_EEENSB_IJS1B_NSC_ILi4EEEEEES1F_EEENSB_IJS1I_NSB_IJSI_NSC_ILi512EEEEEENSB_IJSX_NSC_ILi2048EEEEEEEEEEEEEvEEEENS_8epilogue10collective6detail29Sm90TmaWarpSpecializedAdapterINS25_15DefaultEpilogueISM_NSB_IJNSB_IJlllEEESD_SX_EEES2A_NS24_6thread17LinearCombinationISM_Li1EffLNS2B_9ScaleType4KindE0ELNS_15FloatRoundStyleE2ESM_EENS_4gemm15EpilogueDefaultEEEEEvvEEEEvNT_6ParamsE --------------------------
	.section	.nv.constant0._ZN7cutlass13device_kernelINS_4conv6kernel13ConvUniversalINS1_16ConvProblemShapeILNS1_8OperatorE1ELi2EEENS1_10collective14CollectiveConvINS1_46MainloopSm90TmaGmmaWarpSpecializedImplicitGemmILS5_1ELi11ELi2EN4cute5tupleIJNSA_1CILi1EEESD_SD_EEENS1_36KernelImplicitTmaWarpSpecializedSm90ELi1EEENSB_IJNSC_ILi256EEENSC_ILi64EEENSB_IJNSC_ILi32EEEEEEEEENS_10bfloat16_tESM_NSA_8TiledMMAINSA_8MMA_AtomIJNSA_4SM904GMMA27MMA_64x64x16_F32BF16BF16_SSILNSQ_5MajorE0ELSS_1ELNSQ_7ScaleInE1ELST_1EEEEEENSA_6LayoutISE_NSB_IJNSC_ILi0EEESX_SX_EEEEENSB_IJNSA_10UnderscoreES10_S10_EEEEENS7_6detail26Sm90ImplicitGemmTileTraitsINSA_20SM90_TMA_LOAD_IM2COLENSA_14ComposedLayoutINSA_7SwizzleILi2ELi4ELi3EEENSA_18smem_ptr_flag_bitsILi16EEENSW_INSB_IJNSB_IJNSC_ILi8EEESJ_EEENSB_IJSJ_SD_EEENSB_IJSD_NSC_ILi11EEEEEEEEENSB_IJNSB_IJSJ_SH_EEENSB_IJSD_SX_EEENSB_IJSX_NSC_ILi8192EEEEEEEEEEEEEvEENS14_INSA_13SM90_TMA_LOADENS16_INS17_ILi3ELi4ELi3EEES1A_NSW_INSB_IJNSB_IJSI_SD_EEENSB_IJS1B_NSC_ILi4EEEEEES1F_EEENSB_IJS1I_NSB_IJSI_NSC_ILi512EEEEEENSB_IJSX_NSC_ILi2048EEEEEEEEEEEEEvEEEENS_8epilogue10collective6detail29Sm90TmaWarpSpecializedAdapterINS25_15DefaultEpilogueISM_NSB_IJNSB_IJlllEEESD_SX_EEES2A_NS24_6thread17LinearCombinationISM_Li1EffLNS2B_9ScaleType4KindE0ELNS_15FloatRoundStyleE2ESM_EENS_4gemm15EpilogueDefaultEEEEEvvEEEEvNT_6ParamsE,"a",@progbits
	.sectionflags	@""
	.align	4
.nv.constant0._ZN7cutlass13device_kernelINS_4conv6kernel13ConvUniversalINS1_16ConvProblemShapeILNS1_8OperatorE1ELi2EEENS1_10collective14CollectiveConvINS1_46MainloopSm90TmaGmmaWarpSpecializedImplicitGemmILS5_1ELi11ELi2EN4cute5tupleIJNSA_1CILi1EEESD_SD_EEENS1_36KernelImplicitTmaWarpSpecializedSm90ELi1EEENSB_IJNSC_ILi256EEENSC_ILi64EEENSB_IJNSC_ILi32EEEEEEEEENS_10bfloat16_tESM_NSA_8TiledMMAINSA_8MMA_AtomIJNSA_4SM904GMMA27MMA_64x64x16_F32BF16BF16_SSILNSQ_5MajorE0ELSS_1ELNSQ_7ScaleInE1ELST_1EEEEEENSA_6LayoutISE_NSB_IJNSC_ILi0EEESX_SX_EEEEENSB_IJNSA_10UnderscoreES10_S10_EEEEENS7_6detail26Sm90ImplicitGemmTileTraitsINSA_20SM90_TMA_LOAD_IM2COLENSA_14ComposedLayoutINSA_7SwizzleILi2ELi4ELi3EEENSA_18smem_ptr_flag_bitsILi16EEENSW_INSB_IJNSB_IJNSC_ILi8EEESJ_EEENSB_IJSJ_SD_EEENSB_IJSD_NSC_ILi11EEEEEEEEENSB_IJNSB_IJSJ_SH_EEENSB_IJSD_SX_EEENSB_IJSX_NSC_ILi8192EEEEEEEEEEEEEvEENS14_INSA_13SM90_TMA_LOADENS16_INS17_ILi3ELi4ELi3EEES1A_NSW_INSB_IJNSB_IJSI_SD_EEENSB_IJS1B_NSC_ILi4EEEEEES1F_EEENSB_IJS1I_NSB_IJSI_NSC_ILi512EEEEEENSB_IJSX_NSC_ILi2048EEEEEEEEEEEEEvEEEENS_8epilogue10collective6detail29Sm90TmaWarpSpecializedAdapterINS25_15DefaultEpilogueISM_NSB_IJNSB_IJlllEEESD_SX_EEES2A_NS24_6thread17LinearCombinationISM_Li1EffLNS2B_9ScaleType4KindE0ELNS_15FloatRoundStyleE2ESM_EENS_4gemm15EpilogueDefaultEEEEEvvEEEEvNT_6ParamsE:
	.zero		1536


//--------------------- SYMBOLS --------------------------

	.type		.nv.reservedSmem.offset0,@object
	.size		.nv.reservedSmem.offset0,0x4
